	.target	sm_100a

	.elftype	@"ET_EXEC"


//--------------------- .note.nv.tkinfo           --------------------------
	.section	.note.nv.tkinfo,"",@"SHT_NOTE"
	.sectionflags	@"SHF_NOTE_NV_TKINFO"
	.tkinfo
        /*0018*/ 	.word	0x00000081
        /*0030*/ 	.string	""
        /*0030*/ 	.string	"ptxas-blackwell"
        /*0030*/ 	.string	"Cuda compilation tools, release 12.9, V12.9.86"
        /*0030*/ 	.string	"Build cuda_12.9.r12.9/compiler.36037853_0"
        /*0030*/ 	.string	"-v  -suppress-debug-info  -lineinfo  -arch sm_100a "



//--------------------- .note.nv.cuver            --------------------------
	.section	.note.nv.cuver,"",@"SHT_NOTE"
	.sectionflags	@"SHF_NOTE_NV_CUVER"
        /*0018*/ 	.short	0x0001
        /*001a*/ 	.short	0x0064
        /*001c*/ 	.short	0x0001
        /*001e*/ 	.short	0x0000
        /*0020*/ 	.short	0x0001
        /*0022*/ 	.short	0x0000


//--------------------- .nv.info                  --------------------------
	.section	.nv.info,"",@"SHT_CUDA_INFO"
	.align	4


	//----- nvinfo : EIATTR_REGCOUNT
	.align		4
        /*0000*/ 	.byte	0x04, 0x2f
        /*0002*/ 	.short	(.L_4 - .L_3)
	.align		4
.L_3:
        /*0004*/ 	.word	index@(gluon_tcgen05)
        /*0008*/ 	.word	0x00000087


	//----- nvinfo : EIATTR_FRAME_SIZE
	.align		4
.L_4:
        /*000c*/ 	.byte	0x04, 0x11
        /*000e*/ 	.short	(.L_6 - .L_5)
	.align		4
.L_5:
        /*0010*/ 	.word	index@($__internal_2_$__cuda_sm10x_tcgen05_guardrail_trap_unallocated_columns_being_dealloced)
        /*0014*/ 	.word	0x00000000


	//----- nvinfo : EIATTR_FRAME_SIZE
	.align		4
.L_6:
        /*0018*/ 	.byte	0x04, 0x11
        /*001a*/ 	.short	(.L_8 - .L_7)
	.align		4
.L_7:
        /*001c*/ 	.word	index@($__internal_1_$__cuda_sm10x_tcgen05_guardrail_trap_phase_invalid_during_alloc)
        /*0020*/ 	.word	0x00000000


	//----- nvinfo : EIATTR_FRAME_SIZE
	.align		4
.L_8:
        /*0024*/ 	.byte	0x04, 0x11
        /*0026*/ 	.short	(.L_10 - .L_9)
	.align		4
.L_9:
        /*0028*/ 	.word	index@($__internal_0_$__cuda_sm10x_tcgen05_guardrail_trap_col_being_dealloced_not_returned_by_alloc)
        /*002c*/ 	.word	0x00000000


	//----- nvinfo : EIATTR_FRAME_SIZE
	.align		4
.L_10:
        /*0030*/ 	.byte	0x04, 0x11
        /*0032*/ 	.short	(.L_12 - .L_11)
	.align		4
.L_11:
        /*0034*/ 	.word	index@(gluon_tcgen05)
        /*0038*/ 	.word	0x00000000


	//----- nvinfo : EIATTR_MIN_STACK_SIZE
	.align		4
.L_12:
        /*003c*/ 	.byte	0x04, 0x12
        /*003e*/ 	.short	(.L_14 - .L_13)
	.align		4
.L_13:
        /*0040*/ 	.word	index@(gluon_tcgen05)
        /*0044*/ 	.word	0x00000000
.L_14:


//--------------------- .nv.info.gluon_tcgen05    --------------------------
	.section	.nv.info.gluon_tcgen05,"",@"SHT_CUDA_INFO"
	.sectionflags	@""
	.align	4


	//----- nvinfo : EIATTR_CUDA_API_VERSION
	.align		4
        /*0000*/ 	.byte	0x04, 0x37
        /*0002*/ 	.short	(.L_16 - .L_15)
.L_15:
        /*0004*/ 	.word	0x00000081


	//----- nvinfo : EIATTR_KPARAM_INFO
	.align		4
.L_16:
        /*0008*/ 	.byte	0x04, 0x17
        /*000a*/ 	.short	(.L_18 - .L_17)
.L_17:
        /*000c*/ 	.word	0x00000000
        /*0010*/ 	.short	0x000a
        /*0012*/ 	.short	0x0048
        /*0014*/ 	.byte	0x00, 0xf4, 0x21, 0x00


	//----- nvinfo : EIATTR_KPARAM_INFO
	.align		4
.L_18:
        /*0018*/ 	.byte	0x04, 0x17
        /*001a*/ 	.short	(.L_20 - .L_19)
.L_19:
        /*001c*/ 	.word	0x00000000
        /*0020*/ 	.short	0x0009
        /*0022*/ 	.short	0x0040
        /*0024*/ 	.byte	0x00, 0xf4, 0x21, 0x00


	//----- nvinfo : EIATTR_KPARAM_INFO
	.align		4
.L_20:
        /*0028*/ 	.byte	0x04, 0x17
        /*002a*/ 	.short	(.L_22 - .L_21)
.L_21:
        /*002c*/ 	.word	0x00000000
        /*0030*/ 	.short	0x0008
        /*0032*/ 	.short	0x0038
        /*0034*/ 	.byte	0x00, 0xf0, 0x21, 0x00


	//----- nvinfo : EIATTR_KPARAM_INFO
	.align		4
.L_22:
        /*0038*/ 	.byte	0x04, 0x17
        /*003a*/ 	.short	(.L_24 - .L_23)
.L_23:
        /*003c*/ 	.word	0x00000000
        /*0040*/ 	.short	0x0007
        /*0042*/ 	.short	0x0030
        /*0044*/ 	.byte	0x00, 0xf0, 0x21, 0x00


	//----- nvinfo : EIATTR_KPARAM_INFO
	.align		4
.L_24:
        /*0048*/ 	.byte	0x04, 0x17
        /*004a*/ 	.short	(.L_26 - .L_25)
.L_25:
        /*004c*/ 	.word	0x00000000
        /*0050*/ 	.short	0x0006
        /*0052*/ 	.short	0x0028
        /*0054*/ 	.byte	0x00, 0xf0, 0x21, 0x00


	//----- nvinfo : EIATTR_KPARAM_INFO
	.align		4
.L_26:
        /*0058*/ 	.byte	0x04, 0x17
        /*005a*/ 	.short	(.L_28 - .L_27)
.L_27:
        /*005c*/ 	.word	0x00000000
        /*0060*/ 	.short	0x0005
        /*0062*/ 	.short	0x0020
        /*0064*/ 	.byte	0x00, 0xf0, 0x11, 0x00


	//----- nvinfo : EIATTR_KPARAM_INFO
	.align		4
.L_28:
        /*0068*/ 	.byte	0x04, 0x17
        /*006a*/ 	.short	(.L_30 - .L_29)
.L_29:
        /*006c*/ 	.word	0x00000000
        /*0070*/ 	.short	0x0004
        /*0072*/ 	.short	0x001c
        /*0074*/ 	.byte	0x00, 0xf0, 0x11, 0x00


	//----- nvinfo : EIATTR_KPARAM_INFO
	.align		4
.L_30:
        /*0078*/ 	.byte	0x04, 0x17
        /*007a*/ 	.short	(.L_32 - .L_31)
.L_31:
        /*007c*/ 	.word	0x00000000
        /*0080*/ 	.short	0x0003
        /*0082*/ 	.short	0x0018
        /*0084*/ 	.byte	0x00, 0xf0, 0x11, 0x00


	//----- nvinfo : EIATTR_KPARAM_INFO
	.align		4
.L_32:
        /*0088*/ 	.byte	0x04, 0x17
        /*008a*/ 	.short	(.L_34 - .L_33)
.L_33:
        /*008c*/ 	.word	0x00000000
        /*0090*/ 	.short	0x0002
        /*0092*/ 	.short	0x0010
        /*0094*/ 	.byte	0x00, 0xf4, 0x21, 0x00


	//----- nvinfo : EIATTR_KPARAM_INFO
	.align		4
.L_34:
        /*0098*/ 	.byte	0x04, 0x17
        /*009a*/ 	.short	(.L_36 - .L_35)
.L_35:
        /*009c*/ 	.word	0x00000000
        /*00a0*/ 	.short	0x0001
        /*00a2*/ 	.short	0x0008
        /*00a4*/ 	.byte	0x00, 0xf4, 0x21, 0x00


	//----- nvinfo : EIATTR_KPARAM_INFO
	.align		4
.L_36:
        /*00a8*/ 	.byte	0x04, 0x17
        /*00aa*/ 	.short	(.L_38 - .L_37)
.L_37:
        /*00ac*/ 	.word	0x00000000
        /*00b0*/ 	.short	0x0000
        /*00b2*/ 	.short	0x0000
        /*00b4*/ 	.byte	0x00, 0xf4, 0x21, 0x00


	//----- nvinfo : EIATTR_AT_ENTRY_FRAGMENTS
	.align		4
.L_38:
        /*00b8*/ 	.byte	0x04, 0x4f
        /*00ba*/ 	.short	(.L_40 - .L_39)


	//   ....[0]....
.L_39:
        /*00bc*/ 	.word	0x00000004


	//----- nvinfo : EIATTR_RESERVED_SMEM_USED
	.align		4
.L_40:
        /*00c0*/ 	.byte	0x01, 0x41
	.zero		2


	//----- nvinfo : EIATTR_SPARSE_MMA_MASK
	.align		4
        /*00c4*/ 	.byte	0x03, 0x50
        /*00c6*/ 	.short	0x0000


	//----- nvinfo : EIATTR_TCGEN05_1CTA_USED
	.align		4
        /*00c8*/ 	.byte	0x01, 0x51
	.zero		2


	//----- nvinfo : EIATTR_MAXREG_COUNT
	.align		4
        /*00cc*/ 	.byte	0x03, 0x1b
        /*00ce*/ 	.short	0x00ff


	//----- nvinfo : EIATTR_NUM_BARRIERS
	.align		4
        /*00d0*/ 	.byte	0x02, 0x4c
        /*00d2*/ 	.byte	0x01
	.zero		1


	//----- nvinfo : EIATTR_INT_WARP_WIDE_INSTR_OFFSETS
	.align		4
        /*00d4*/ 	.byte	0x04, 0x31
        /*00d6*/ 	.short	(.L_42 - .L_41)


	//   ....[0]....
.L_41:
        /*00d8*/ 	.word	0x00001750


	//   ....[1]....
        /*00dc*/ 	.word	0x00001770


	//   ....[2]....
        /*00e0*/ 	.word	0x000017f0


	//   ....[3]....
        /*00e4*/ 	.word	0x00001ac0


	//   ....[4]....
        /*00e8*/ 	.word	0x00001ad0


	//   ....[5]....
        /*00ec*/ 	.word	0x00001b30


	//   ....[6]....
        /*00f0*/ 	.word	0x00001b40


	//   ....[7]....
        /*00f4*/ 	.word	0x00001e10


	//   ....[8]....
        /*00f8*/ 	.word	0x00001e20


	//   ....[9]....
        /*00fc*/ 	.word	0x00001fa0


	//   ....[10]....
        /*0100*/ 	.word	0x00001fd0


	//   ....[11]....
        /*0104*/ 	.word	0x00002000


	//   ....[12]....
        /*0108*/ 	.word	0x00002020


	//   ....[13]....
        /*010c*/ 	.word	0x00002320


	//   ....[14]....
        /*0110*/ 	.word	0x00002330


	//   ....[15]....
        /*0114*/ 	.word	0x00002660


	//   ....[16]....
        /*0118*/ 	.word	0x00002670


	//   ....[17]....
        /*011c*/ 	.word	0x00002de0


	//   ....[18]....
        /*0120*/ 	.word	0x00002e30


	//----- nvinfo : EIATTR_COOP_GROUP_MASK_REGIDS
	.align		4
.L_42:
        /*0124*/ 	.byte	0x04, 0x29
        /*0126*/ 	.short	(.L_44 - .L_43)


	//   ....[0]....
.L_43:
        /*0128*/ 	.word	0xffffffff


	//   ....[1]....
        /*012c*/ 	.word	0xffffffff


	//   ....[2]....
        /*0130*/ 	.word	0xffffffff


	//   ....[3]....
        /*0134*/ 	.word	0xffffffff


	//   ....[4]....
        /*0138*/ 	.word	0xffffffff


	//   ....[5]....
        /*013c*/ 	.word	0xffffffff


	//   ....[6]....
        /*0140*/ 	.word	0xffffffff


	//   ....[7]....
        /*0144*/ 	.word	0xffffffff


	//   ....[8]....
        /*0148*/ 	.word	0xffffffff


	//   ....[9]....
        /*014c*/ 	.word	0xffffffff


	//----- nvinfo : EIATTR_COOP_GROUP_INSTR_OFFSETS
	.align		4
.L_44:
        /*0150*/ 	.byte	0x04, 0x28
        /*0152*/ 	.short	(.L_46 - .L_45)


	//   ....[0]....
.L_45:
        /*0154*/ 	.word	0x00000050


	//   ....[1]....
        /*0158*/ 	.word	0x00000310


	//   ....[2]....
        /*015c*/ 	.word	0x00000500


	//   ....[3]....
        /*0160*/ 	.word	0x000009a0


	//   ....[4]....
        /*0164*/ 	.word	0x00000ae0


	//   ....[5]....
        /*0168*/ 	.word	0x00000fe0


	//   ....[6]....
        /*016c*/ 	.word	0x00001120


	//   ....[7]....
        /*0170*/ 	.word	0x00001610


	//   ....[8]....
        /*0174*/ 	.word	0x00002c70


	//   ....[9]....
        /*0178*/ 	.word	0x00002ee0


	//----- nvinfo : EIATTR_VRC_CTA_INIT_COUNT
	.align		4
.L_46:
        /*017c*/ 	.byte	0x02, 0x4a
        /*017e*/ 	.byte	0x80
	.zero		1


	//----- nvinfo : EIATTR_MBARRIER_INSTR_OFFSETS
	.align		4
        /*0180*/ 	.byte	0x04, 0x39
        /*0182*/ 	.short	(.L_48 - .L_47)


	//   ....[0]....
.L_47:
        /*0184*/ 	.word	0x00001810
        /*0188*/ 	.word	0x000000ff
        /*018c*/ 	.word	0x00024000
        /*0190*/ 	.short	0x0100
        /*0192*/ 	.byte	0x08
	.zero		1


	//   ....[1]....
        /*0194*/ 	.word	0x00001820
        /*0198*/ 	.word	0x000000ff
        /*019c*/ 	.word	0x00024020
        /*01a0*/ 	.short	0x0100
        /*01a2*/ 	.byte	0x08
	.zero		1


	//   ....[2]....
        /*01a4*/ 	.word	0x000018d0
        /*01a8*/ 	.word	0x000000ff
        /*01ac*/ 	.word	0x00024008
        /*01b0*/ 	.short	0x0100
        /*01b2*/ 	.byte	0x08
	.zero		1


	//   ....[3]....
        /*01b4*/ 	.word	0x000018e0
        /*01b8*/ 	.word	0x000000ff
        /*01bc*/ 	.word	0x00024028
        /*01c0*/ 	.short	0x0100
        /*01c2*/ 	.byte	0x08
	.zero		1


	//   ....[4]....
        /*01c4*/ 	.word	0x000019f0
        /*01c8*/ 	.word	0x000000ff
        /*01cc*/ 	.word	0x00024010
        /*01d0*/ 	.short	0x0100
        /*01d2*/ 	.byte	0x08
	.zero		1


	//   ....[5]....
        /*01d4*/ 	.word	0x00001a00
        /*01d8*/ 	.word	0x000000ff
        /*01dc*/ 	.word	0x00024030
        /*01e0*/ 	.short	0x0100
        /*01e2*/ 	.byte	0x08
	.zero		1


	//   ....[6]....
        /*01e4*/ 	.word	0x00001bd0
        /*01e8*/ 	.word	0x000000ff
        /*01ec*/ 	.word	0x00024000
        /*01f0*/ 	.short	0x010a
        /*01f2*/ 	.byte	0x08
	.zero		1


	//   ....[7]....
        /*01f4*/ 	.word	0x00001e70
        /*01f8*/ 	.word	0x000000ff
        /*01fc*/ 	.word	0x00024020
        /*0200*/ 	.short	0x010a
        /*0202*/ 	.byte	0x08
	.zero		1


	//   ....[8]....
        /*0204*/ 	.word	0x000020a0
        /*0208*/ 	.word	0x000000ff
        /*020c*/ 	.word	0x00024000
        /*0210*/ 	.short	0x010a
        /*0212*/ 	.byte	0x1c
	.zero		1


	//   ....[9]....
        /*0214*/ 	.word	0x00002370
        /*0218*/ 	.word	0x000000ff
        /*021c*/ 	.word	0x00024020
        /*0220*/ 	.short	0x010a
        /*0222*/ 	.byte	0x1c
	.zero		1


	//   ....[10]....
        /*0224*/ 	.word	0x00002440
        /*0228*/ 	.word	0x000000ff
        /*022c*/ 	.word	0x00024000
        /*0230*/ 	.short	0x0108
        /*0232*/ 	.byte	0x08
	.zero		1


	//   ....[11]....
        /*0234*/ 	.word	0x00002450
        /*0238*/ 	.word	0x000000ff
        /*023c*/ 	.word	0x00024020
        /*0240*/ 	.short	0x0108
        /*0242*/ 	.byte	0x08
	.zero		1


	//   ....[12]....
        /*0244*/ 	.word	0x000024a0
        /*0248*/ 	.word	0x000000ff
        /*024c*/ 	.word	0x00024008
        /*0250*/ 	.short	0x0108
        /*0252*/ 	.byte	0x08
	.zero		1


	//   ....[13]....
        /*0254*/ 	.word	0x000024b0
        /*0258*/ 	.word	0x000000ff
        /*025c*/ 	.word	0x00024028
        /*0260*/ 	.short	0x0108
        /*0262*/ 	.byte	0x08
	.zero		1


	//   ....[14]....
        /*0264*/ 	.word	0x00002500
        /*0268*/ 	.word	0x000000ff
        /*026c*/ 	.word	0x00024010
        /*0270*/ 	.short	0x0108
        /*0272*/ 	.byte	0x08
	.zero		1


	//   ....[15]....
        /*0274*/ 	.word	0x00002510
        /*0278*/ 	.word	0x000000ff
        /*027c*/ 	.word	0x00024030
        /*0280*/ 	.short	0x0108
        /*0282*/ 	.byte	0x08
	.zero		1


	//   ....[16]....
        /*0284*/ 	.word	0x00002f00
        /*0288*/ 	.word	0x000000ff
        /*028c*/ 	.word	0x00024000
        /*0290*/ 	.short	0x010a
        /*0292*/ 	.byte	0x08
	.zero		1


	//   ....[17]....
        /*0294*/ 	.word	0x00002f30
        /*0298*/ 	.word	0x000000ff
        /*029c*/ 	.word	0x00024020
        /*02a0*/ 	.short	0x010a
        /*02a2*/ 	.byte	0x08
	.zero		1


	//   ....[18]....
        /*02a4*/ 	.word	0x00002f60
        /*02a8*/ 	.word	0x000000ff
        /*02ac*/ 	.word	0x00024000
        /*02b0*/ 	.short	0x010a
        /*02b2*/ 	.byte	0x1c
	.zero		1


	//   ....[19]....
        /*02b4*/ 	.word	0x00002f90
        /*02b8*/ 	.word	0x000000ff
        /*02bc*/ 	.word	0x00024020
        /*02c0*/ 	.short	0x010a
        /*02c2*/ 	.byte	0x1c
	.zero		1


	//----- nvinfo : EIATTR_NUM_MBARRIERS
	.align		4
.L_48:
        /*02c4*/ 	.byte	0x03, 0x38
        /*02c6*/ 	.short	0x0006


	//----- nvinfo : EIATTR_EXIT_INSTR_OFFSETS
	.align		4
        /*02c8*/ 	.byte	0x04, 0x1c
        /*02ca*/ 	.short	(.L_50 - .L_49)


	//   ....[0]....
.L_49:
        /*02cc*/ 	.word	0x00002ef0


	//----- nvinfo : EIATTR_REQNTID
	.align		4
.L_50:
        /*02d0*/ 	.byte	0x04, 0x10
        /*02d2*/ 	.short	(.L_52 - .L_51)
.L_51:
        /*02d4*/ 	.word	0x00000100
        /*02d8*/ 	.word	0x00000001
        /*02dc*/ 	.word	0x00000001


	//----- nvinfo : EIATTR_CRS_STACK_SIZE
	.align		4
.L_52:
        /*02e0*/ 	.byte	0x04, 0x1e
        /*02e2*/ 	.short	(.L_54 - .L_53)
.L_53:
        /*02e4*/ 	.word	0x00000000


	//----- nvinfo : EIATTR_CBANK_PARAM_SIZE
	.align		4
.L_54:
        /*02e8*/ 	.byte	0x03, 0x19
        /*02ea*/ 	.short	0x0050


	//----- nvinfo : EIATTR_PARAM_CBANK
	.align		4
        /*02ec*/ 	.byte	0x04, 0x0a
        /*02ee*/ 	.short	(.L_56 - .L_55)
	.align		4
.L_55:
        /*02f0*/ 	.word	index@(.nv.constant0.gluon_tcgen05)
        /*02f4*/ 	.short	0x0380
        /*02f6*/ 	.short	0x0050


	//----- nvinfo : EIATTR_SW_WAR
	.align		4
.L_56:
        /*02f8*/ 	.byte	0x04, 0x36
        /*02fa*/ 	.short	(.L_58 - .L_57)
.L_57:
        /*02fc*/ 	.word	0x00000008
.L_58:


//--------------------- .nv.compat                --------------------------
	.section	.nv.compat,"",@"SHT_CUDA_COMPAT_INFO"
	.align	4
        /*0000*/ 	.byte	0x02, 0x02, 0x02, 0x00, 0x02, 0x05, 0x05, 0x00, 0x02, 0x03, 0x03, 0x00, 0x02, 0x06, 0x01, 0x00


//--------------------- .nv.callgraph             --------------------------
	.section	.nv.callgraph,"",@"SHT_CUDA_CALLGRAPH"
	.align	4
	.sectionentsize	8
	.align		4
        /*0000*/ 	.word	0x00000000
	.align		4
        /*0004*/ 	.word	0xffffffff
	.align		4
        /*0008*/ 	.word	0x00000000
	.align		4
        /*000c*/ 	.word	0xfffffffe
	.align		4
        /*0010*/ 	.word	0x00000000
	.align		4
        /*0014*/ 	.word	0xfffffffd
	.align		4
        /*0018*/ 	.word	0x00000000
	.align		4
        /*001c*/ 	.word	0xfffffffc


//--------------------- .text.gluon_tcgen05       --------------------------
	.section	.text.gluon_tcgen05,"ax",@progbits
	.align	128
        .global         gluon_tcgen05
        .type           gluon_tcgen05,@function
        .size           gluon_tcgen05,(.L_x_81 - gluon_tcgen05)
        .other          gluon_tcgen05,@"STO_CUDA_ENTRY STV_DEFAULT"
gluon_tcgen05:
.text.gluon_tcgen05:
[----:B------:R-:W1:Y:S01]  /*0000*/  LDC R1, c[0x0][0x37c] ;  /* 0x0000df00ff017b82 */ /* 0x000e620000000800 */
[----:B------:R-:W2:Y:S02]  /*0010*/  S2R R0, SR_TID.X ;  /* 0x0000000000007919 */ /* 0x000ea40000002100 */
[----:B--2---:R-:W-:-:S13]  /*0020*/  ISETP.GE.U32.AND P2, PT, R0, 0x20, PT ;  /* 0x000000200000780c */ /* 0x004fda0003f46070 */
[----:B------:R-:W-:Y:S05]  /*0030*/  @P2 BRA `(.L_x_0) ;  /* 0x0000000000b82947 */ /* 0x000fea0003800000 */
[----:B------:R-:W2:Y:S01]  /*0040*/  S2UR UR6, SR_CgaCtaId ;  /* 0x00000000000679c3 */ /* 0x000ea20000008800 */
[----:B------:R-:W-:Y:S01]  /*0050*/  NOP ;  /* 0x0000000000007918 */ /* 0x000fe20000000000 */
[----:B------:R-:W-:Y:S02]  /*0060*/  UMOV UR4, 0x40 ;  /* 0x0000004000047882 */ /* 0x000fe40000000000 */
[----:B--2---:R-:W-:-:S09]  /*0070*/  ULEA UR4, UR6, UR4, 0x18 ;  /* 0x0000000406047291 */ /* 0x004fd2000f8ec0ff */
[----:B------:R-:W2:Y:S01]  /*0080*/  LDS.U8 R2, [UR4] ;  /* 0x00000004ff027984 */ /* 0x000ea20008000000 */
[----:B------:R-:W-:Y:S02]  /*0090*/  UMOV UR4, 0x400 ;  /* 0x0000040000047882 */ /* 0x000fe40000000000 */
[----:B------:R-:W-:Y:S01]  /*00a0*/  ULEA UR4, UR6, UR4, 0x18 ;  /* 0x0000000406047291 */ /* 0x000fe2000f8ec0ff */
[----:B--2---:R-:W-:-:S13]  /*00b0*/  ISETP.NE.AND P0, PT, R2, RZ, PT ;  /* 0x000000ff0200720c */ /* 0x004fda0003f05270 */
[----:B------:R-:W-:Y:S05]  /*00c0*/  @P0 BRA `(.L_x_1) ;  /* 0x00000000007c0947 */ /* 0x000fea0003800000 */
[----:B------:R-:W-:-:S13]  /*00d0*/  ELECT P0, URZ, PT ;  /* 0x0000000000ff782f */ /* 0x000fda0003800000 */
[----:B------:R-:W-:Y:S05]  /*00e0*/  @!P0 BRA `(.L_x_2) ;  /* 0x0000000000848947 */ /* 0x000fea0003800000 */
[----:B------:R-:W-:Y:S01]  /*00f0*/  UMOV UR5, 0x8 ;  /* 0x0000000800057882 */ /* 0x000fe20000000000 */
[----:B------:R-:W-:Y:S02]  /*0100*/  IMAD.MOV.U32 R5, RZ, RZ, 0x1 ;  /* 0x00000001ff057424 */ /* 0x000fe400078e00ff */
[----:B------:R-:W-:Y:S02]  /*0110*/  IMAD.MOV.U32 R3, RZ, RZ, 0xff ;  /* 0x000000ffff037424 */ /* 0x000fe400078e00ff */
[----:B------:R-:W-:Y:S04]  /*0120*/  DEPBAR.LE SB2, 0x36 ;  /* 0x0000ad800000791a */ /* 0x000fe80000000000 */
[----:B------:R-:W2:Y:S02]  /*0130*/  UTCATOMSWS.FIND_AND_SET.ALIGN UP0, UR5, UR5 ;  /* 0x00000005000575e3 */ /* 0x000ea40008000800 */
[----:B--2---:R-:W-:-:S04]  /*0140*/  PLOP3.LUT P0, PT, PT, PT, UP0, 0x80, 0x8 ;  /* 0x000000000008781c */ /* 0x004fc80003f0f008 */
[----:B------:R-:W-:-:S04]  /*0150*/  SEL R2, RZ, 0xffffffff, !P0 ;  /* 0xffffffffff027807 */ /* 0x000fc80004000000 */
[----:B------:R-:W-:Y:S01]  /*0160*/  ISETP.NE.AND P0, PT, R2, RZ, PT ;  /* 0x000000ff0200720c */ /* 0x000fe20003f05270 */
[----:B------:R-:W-:-:S12]  /*0170*/  IMAD.U32 R2, RZ, RZ, UR5 ;  /* 0x00000005ff027e24 */ /* 0x000fd8000f8e00ff */
[----:B------:R-:W-:Y:S05]  /*0180*/  @P0 BRA `(.L_x_3) ;  /* 0x0000000000240947 */ /* 0x000fea0003800000 */
.L_x_4:
[----:B------:R-:W-:Y:S05]  /*0190*/  NANOSLEEP 0x64 ;  /* 0x000000640000795d */ /* 0x000fea0003800000 */
[----:B------:R-:W-:-:S05]  /*01a0*/  UMOV UR5, 0x8 ;  /* 0x0000000800057882 */ /* 0x000fca0000000000 */
[----:B------:R-:W-:Y:S04]  /*01b0*/  DEPBAR.LE SB2, 0x36 ;  /* 0x0000ad800000791a */ /* 0x000fe80000000000 */
[----:B------:R-:W2:Y:S02]  /*01c0*/  UTCATOMSWS.FIND_AND_SET.ALIGN UP0, UR5, UR5 ;  /* 0x00000005000575e3 */ /* 0x000ea40008000800 */
[----:B--2---:R-:W-:-:S04]  /*01d0*/  PLOP3.LUT P0, PT, PT, PT, UP0, 0x80, 0x8 ;  /* 0x000000000008781c */ /* 0x004fc80003f0f008 */
[----:B------:R-:W-:-:S04]  /*01e0*/  SEL R2, RZ, 0xffffffff, !P0 ;  /* 0xffffffffff027807 */ /* 0x000fc80004000000 */
[----:B------:R-:W-:Y:S01]  /*01f0*/  ISETP.NE.AND P0, PT, R2, RZ, PT ;  /* 0x000000ff0200720c */ /* 0x000fe20003f05270 */
[----:B------:R-:W-:-:S12]  /*0200*/  IMAD.U32 R2, RZ, RZ, UR5 ;  /* 0x00000005ff027e24 */ /* 0x000fd8000f8e00ff */
[----:B------:R-:W-:Y:S05]  /*0210*/  @!P0 BRA `(.L_x_4) ;  /* 0xfffffffc00dc8947 */ /* 0x000fea000383ffff */
.L_x_3:
[C---:B------:R-:W-:Y:S01]  /*0220*/  VIADD R4, R2.reuse, 0x10 ;  /* 0x0000001002047836 */ /* 0x040fe20000000000 */
[----:B------:R-:W-:Y:S01]  /*0230*/  UMOV UR5, 0x50 ;  /* 0x0000005000057882 */ /* 0x000fe20000000000 */
[----:B------:R-:W-:Y:S01]  /*0240*/  SHF.L.U32 R3, R3, R2, RZ ;  /* 0x0000000203037219 */ /* 0x000fe200000006ff */
[----:B------:R-:W-:Y:S01]  /*0250*/  ULEA UR5, UR6, UR5, 0x18 ;  /* 0x0000000506057291 */ /* 0x000fe2000f8ec0ff */
[----:B------:R-:W-:Y:S01]  /*0260*/  IMAD.SHL.U32 R2, R2, 0x20, RZ ;  /* 0x0000002002027824 */ /* 0x000fe200078e00ff */
[----:B------:R-:W-:-:S04]  /*0270*/  SHF.L.U32 R4, R5, R4, RZ ;  /* 0x0000000405047219 */ /* 0x000fc800000006ff */
[----:B------:R-:W-:-:S05]  /*0280*/  LOP3.LUT R3, R4, R3, RZ, 0xfc, !PT ;  /* 0x0000000304037212 */ /* 0x000fca00078efcff */
[----:B------:R2:W-:Y:S04]  /*0290*/  ATOMS.OR RZ, [UR5], R3 ;  /* 0x00000003ffff798c */ /* 0x0005e8000b000005 */
[----:B------:R2:W-:Y:S01]  /*02a0*/  STS [UR4], R2 ;  /* 0x00000002ff007988 */ /* 0x0005e20008000804 */
[----:B------:R-:W-:Y:S05]  /*02b0*/  BRA `(.L_x_2) ;  /* 0x0000000000107947 */ /* 0x000fea0003800000 */
.L_x_1:
[----:B------:R-:W-:Y:S01]  /*02c0*/  IMAD.MOV.U32 R3, RZ, RZ, -0x1 ;  /* 0xffffffffff037424 */ /* 0x000fe200078e00ff */
[----:B------:R-:W-:-:S04]  /*02d0*/  MOV R2, 0x300 ;  /* 0x0000030000027802 */ /* 0x000fc80000000f00 */
[----:B------:R2:W-:Y:S03]  /*02e0*/  STS [UR4], R3 ;  /* 0x00000003ff007988 */ /* 0x0005e60008000804 */
[----:B-12---:R-:W-:Y:S05]  /*02f0*/  CALL.REL.NOINC `($__internal_1_$__cuda_sm10x_tcgen05_guardrail_trap_phase_invalid_during_alloc) ;  /* 0x0000002c003c7944 */ /* 0x006fea0003c00000 */
.L_x_2:
[----:B------:R-:W-:Y:S05]  /*0300*/  WARPSYNC.ALL ;  /* 0x0000000000007948 */ /* 0x000fea0003800000 */
[----:B------:R-:W-:Y:S01]  /*0310*/  NOP ;  /* 0x0000000000007918 */ /* 0x000fe20000000000 */
.L_x_0:
[----:B------:R-:W3:Y:S08]  /*0320*/  S2UR UR4, SR_CgaCtaId ;  /* 0x00000000000479c3 */ /* 0x000ef00000008800 */
[----:B------:R-:W-:Y:S01]  /*0330*/  BAR.SYNC.DEFER_BLOCKING 0x0 ;  /* 0x0000000000007b1d */ /* 0x000fe20000010000 */
[----:B------:R-:W-:-:S05]  /*0340*/  LOP3.LUT R132, R0, 0xff, RZ, 0xc0, !PT ;  /* 0x000000ff00847812 */ /* 0x000fca00078ec0ff */
[----:B------:R-:W-:Y:S02]  /*0350*/  UMOV UR8, 0x400 ;  /* 0x0000040000087882 */ /* 0x000fe40000000000 */
[----:B------:R-:W4:Y:S08]  /*0360*/  LDC R4, c[0x0][0x398] ;  /* 0x0000e600ff047b82 */ /* 0x000f300000000800 */
[----:B------:R-:W5:Y:S01]  /*0370*/  LDC R12, c[0x0][0x3a0] ;  /* 0x0000e800ff0c7b82 */ /* 0x000f620000000800 */
[----:B---3--:R-:W-:-:S07]  /*0380*/  ULEA UR8, UR4, UR8, 0x18 ;  /* 0x0000000804087291 */ /* 0x008fce000f8ec0ff */
[----:B------:R-:W3:Y:S02]  /*0390*/  S2UR UR15, SR_CTAID.Y ;  /* 0x00000000000f79c3 */ /* 0x000ee40000002600 */
[----:B--2---:R-:W2:Y:S06]  /*03a0*/  LDS R3, [UR8] ;  /* 0x00000008ff037984 */ /* 0x004eac0008000800 */
[----:B------:R-:W-:Y:S06]  /*03b0*/  BAR.SYNC.DEFER_BLOCKING 0x0 ;  /* 0x0000000000007b1d */ /* 0x000fec0000010000 */
[----:B------:R-:W-:Y:S05]  /*03c0*/  @P2 BRA `(.L_x_5) ;  /* 0x0000000000182947 */ /* 0x000fea0003800000 */
[----:B------:R-:W-:Y:S01]  /*03d0*/  ELECT P0, URZ, PT ;  /* 0x0000000000ff782f */ /* 0x000fe20003800000 */
[----:B------:R-:W-:Y:S01]  /*03e0*/  IMAD.MOV.U32 R2, RZ, RZ, 0x1 ;  /* 0x00000001ff027424 */ /* 0x000fe200078e00ff */
[----:B------:R-:W-:Y:S01]  /*03f0*/  UMOV UR5, 0x40 ;  /* 0x0000004000057882 */ /* 0x000fe20000000000 */
[----:B------:R-:W-:Y:S01]  /*0400*/  UVIRTCOUNT.DEALLOC.SMPOOL 0x80 ;  /* 0x000000800000784c */ /* 0x000fe20000000000 */
[----:B------:R-:W-:-:S09]  /*0410*/  ULEA UR5, UR4, UR5, 0x18 ;  /* 0x0000000504057291 */ /* 0x000fd2000f8ec0ff */
[----:B------:R5:W-:Y:S03]  /*0420*/  @P0 STS.U8 [UR5], R2 ;  /* 0x00000002ff000988 */ /* 0x000be60008000005 */
.L_x_5:
[----:B------:R-:W5:Y:S01]  /*0430*/  S2UR UR4, SR_CTAID.Z ;  /* 0x00000000000479c3 */ /* 0x000f620000002700 */
[----:B------:R-:W4:Y:S01]  /*0440*/  LDCU UR5, c[0x0][0x370] ;  /* 0x00006e00ff0577ac */ /* 0x000f220008000800 */
[----:B------:R-:W-:Y:S01]  /*0450*/  ISETP.GE.U32.AND P0, PT, R132, 0x20, PT ;  /* 0x000000208400780c */ /* 0x000fe20003f06070 */
[----:B----4-:R-:W-:Y:S01]  /*0460*/  VIADD R4, R4, 0xffffffff ;  /* 0xffffffff04047836 */ /* 0x010fe20000000000 */
[C---:B------:R-:W-:Y:S01]  /*0470*/  ISETP.NE.U32.AND P3, PT, R132.reuse, RZ, PT ;  /* 0x000000ff8400720c */ /* 0x040fe20003f65070 */
[----:B------:R-:W5:Y:S01]  /*0480*/  LDCU UR6, c[0x0][0x374] ;  /* 0x00006e80ff0677ac */ /* 0x000f620008000800 */
[----:B------:R-:W-:Y:S01]  /*0490*/  LEA R10, R132, UR8, 0x2 ;  /* 0x00000008840a7c11 */ /* 0x000fe2000f8e10ff */
[----:B-----5:R-:W-:Y:S01]  /*04a0*/  VIADD R11, R12, 0xffffffff ;  /* 0xffffffff0c0b7836 */ /* 0x020fe20000000000 */
[----:B------:R-:W4:Y:S01]  /*04b0*/  S2UR UR7, SR_CTAID.X ;  /* 0x00000000000779c3 */ /* 0x000f220000002500 */
[----:B------:R-:W5:Y:S01]  /*04c0*/  LDCU.64 UR20, c[0x0][0x3c0] ;  /* 0x00007800ff1477ac */ /* 0x000f620008000a00 */
[----:B--2---:R-:W-:Y:S01]  /*04d0*/  R2UR UR23, R3 ;  /* 0x00000000031772ca */ /* 0x004fe200000e0000 */
[----:B------:R-:W-:Y:S04]  /*04e0*/  BSSY.RECONVERGENT B0, `(.L_x_6) ;  /* 0x0000011000007945 */ /* 0x000fe80003800200 */
[----:B------:R2:W-:Y:S01]  /*04f0*/  @!P0 STS [R10], RZ ;  /* 0x000000ff0a008388 */ /* 0x0005e20000000800 */
[----:B------:R-:W-:-:S03]  /*0500*/  NOP ;  /* 0x0000000000007918 */ /* 0x000fc60000000000 */
[----:B------:R2:W-:Y:S01]  /*0510*/  @!P3 STS [UR8+0x24], R4 ;  /* 0x00002404ff00b988 */ /* 0x0005e20008000808 */
[----:B---3--:R-:W-:-:S03]  /*0520*/  UIMAD UR4, UR4, UR6, UR15 ;  /* 0x00000006040472a4 */ /* 0x008fc6000f8e020f */
[----:B------:R2:W-:Y:S01]  /*0530*/  @!P3 STS [UR8+0x20], R11 ;  /* 0x0000200bff00b988 */ /* 0x0005e20008000808 */
[----:B----4-:R-:W-:-:S04]  /*0540*/  UIMAD UR4, UR4, UR5, UR7 ;  /* 0x00000005040472a4 */ /* 0x010fc8000f8e0207 */
[----:B------:R-:W-:-:S04]  /*0550*/  UIMAD UR4, UR4, 0x180, URZ ;  /* 0x00000180040478a4 */ /* 0x000fc8000f8e02ff */
[----:B-----5:R-:W-:-:S04]  /*0560*/  UIADD3 UR24, UP0, UPT, UR4, UR20, URZ ;  /* 0x0000001404187290 */ /* 0x020fc8000ff1e0ff */
[----:B------:R-:W-:Y:S01]  /*0570*/  ULEA.HI.X.SX32 UR25, UR4, UR21, 0x1, UP0 ;  /* 0x0000001504197291 */ /* 0x000fe200080f0eff */
[----:B--2---:R-:W-:Y:S11]  /*0580*/  @P3 BRA `(.L_x_7) ;  /* 0x0000000000183947 */ /* 0x004ff60003800000 */
[----:B------:R-:W2:Y:S01]  /*0590*/  LDS R2, [UR8+0x8] ;  /* 0x00000808ff027984 */ /* 0x000ea20008000800 */
[----:B------:R-:W3:Y:S01]  /*05a0*/  LDC.64 R6, c[0x0][0x380] ;  /* 0x0000e000ff067b82 */ /* 0x000ee20000000a00 */
[----:B------:R-:W-:Y:S02]  /*05b0*/  IMAD.MOV.U32 R3, RZ, RZ, 0x70 ;  /* 0x00000070ff037424 */ /* 0x000fe400078e00ff */
[----:B---3--:R3:W-:Y:S03]  /*05c0*/  STS.64 [UR8], R6 ;  /* 0x00000006ff007988 */ /* 0x0087e60008000a08 */
[----:B--2---:R-:W-:-:S05]  /*05d0*/  LOP3.LUT R2, R2, 0x10, R3, 0xd8, !PT ;  /* 0x0000001002027812 */ /* 0x004fca00078ed803 */
[----:B------:R3:W-:Y:S02]  /*05e0*/  STS [UR8+0x8], R2 ;  /* 0x00000802ff007988 */ /* 0x0007e40008000808 */
.L_x_7:
[----:B------:R-:W-:Y:S05]  /*05f0*/  BSYNC.RECONVERGENT B0 ;  /* 0x0000000000007941 */ /* 0x000fea0003800200 */
.L_x_6:
[----:B------:R-:W-:Y:S04]  /*0600*/  BSSY.RECONVERGENT B0, `(.L_x_8) ;  /* 0x000000a000007945 */ /* 0x000fe80003800200 */
[----:B------:R-:W-:Y:S05]  /*0610*/  @P3 BRA `(.L_x_9) ;  /* 0x0000000000203947 */ /* 0x000fea0003800000 */
[----:B---3--:R-:W2:Y:S01]  /*0620*/  LDS R2, [UR8+0x34] ;  /* 0x00003408ff027984 */ /* 0x008ea20008000800 */
[----:B------:R-:W-:Y:S02]  /*0630*/  IMAD.MOV.U32 R3, RZ, RZ, 0x3f000000 ;  /* 0x3f000000ff037424 */ /* 0x000fe400078e00ff */
[----:B------:R-:W-:Y:S01]  /*0640*/  @!P3 IMAD.MOV.U32 R5, RZ, RZ, 0x7f ;  /* 0x0000007fff05b424 */ /* 0x000fe200078e00ff */
[----:B------:R-:W3:Y:S02]  /*0650*/  @!P3 LDS R6, [UR8+0x38] ;  /* 0x00003808ff06b984 */ /* 0x000ee40008000800 */
[----:B--2---:R-:W-:Y:S02]  /*0660*/  LOP3.LUT R2, R2, 0xff000000, R3, 0xb8, !PT ;  /* 0xff00000002027812 */ /* 0x004fe400078eb803 */
[----:B---3--:R-:W-:-:S03]  /*0670*/  @!P3 LOP3.LUT R3, R6, 0xff, R5, 0xb8, !PT ;  /* 0x000000ff0603b812 */ /* 0x008fc600078eb805 */
[----:B------:R2:W-:Y:S04]  /*0680*/  STS [UR8+0x34], R2 ;  /* 0x00003402ff007988 */ /* 0x0005e80008000808 */
[----:B------:R2:W-:Y:S02]  /*0690*/  @!P3 STS [UR8+0x38], R3 ;  /* 0x00003803ff00b988 */ /* 0x0005e40008000808 */
.L_x_9:
[----:B------:R-:W-:Y:S05]  /*06a0*/  BSYNC.RECONVERGENT B0 ;  /* 0x0000000000007941 */ /* 0x000fea0003800200 */
.L_x_8:
[----:B------:R-:W-:Y:S04]  /*06b0*/  BSSY.RECONVERGENT B0, `(.L_x_10) ;  /* 0x000000e000007945 */ /* 0x000fe80003800200 */
[----:B------:R-:W-:Y:S05]  /*06c0*/  @P3 BRA `(.L_x_11) ;  /* 0x0000000000303947 */ /* 0x000fea0003800000 */
[----:B--2---:R-:W2:Y:S01]  /*06d0*/  LDS R3, [UR8+0x34] ;  /* 0x00003408ff037984 */ /* 0x004ea20008000800 */
[----:B------:R-:W4:Y:S03]  /*06e0*/  LDC.64 R8, c[0x0][0x3a8] ;  /* 0x0000ea00ff087b82 */ /* 0x000f260000000a00 */
[----:B---3--:R-:W3:Y:S01]  /*06f0*/  LDS R2, [UR8+0x1c] ;  /* 0x00001c08ff027984 */ /* 0x008ee20008000800 */
[C---:B----4-:R-:W-:Y:S01]  /*0700*/  SHF.L.U64.HI R6, R8.reuse, 0x1, R9 ;  /* 0x0000000108067819 */ /* 0x050fe20000010209 */
[----:B------:R-:W-:-:S03]  /*0710*/  IMAD.SHL.U32 R5, R8, 0x2, RZ ;  /* 0x0000000208057824 */ /* 0x000fc600078e00ff */
[--C-:B------:R-:W-:Y:S02]  /*0720*/  SHF.R.U32.HI R7, RZ, 0x4, R6.reuse ;  /* 0x00000004ff077819 */ /* 0x100fe40000011606 */
[----:B------:R-:W-:-:S05]  /*0730*/  SHF.R.U64 R5, R5, 0x4, R6 ;  /* 0x0000000405057819 */ /* 0x000fca0000001206 */
[----:B------:R4:W-:Y:S01]  /*0740*/  STS [UR8+0xc], R5 ;  /* 0x00000c05ff007988 */ /* 0x0009e20008000808 */
[----:B--2---:R-:W-:Y:S02]  /*0750*/  LOP3.LUT R3, R3, 0x7, RZ, 0xb8, !PT ;  /* 0x0000000703037812 */ /* 0x004fe400078eb8ff */
[----:B---3--:R-:W-:-:S03]  /*0760*/  LOP3.LUT R2, R2, 0xf, R7, 0xb8, !PT ;  /* 0x0000000f02027812 */ /* 0x008fc600078eb807 */
[----:B------:R4:W-:Y:S04]  /*0770*/  STS [UR8+0x34], R3 ;  /* 0x00003403ff007988 */ /* 0x0009e80008000808 */
[----:B------:R4:W-:Y:S02]  /*0780*/  STS [UR8+0x1c], R2 ;  /* 0x00001c02ff007988 */ /* 0x0009e40008000808 */
.L_x_11:
[----:B------:R-:W-:Y:S05]  /*0790*/  BSYNC.RECONVERGENT B0 ;  /* 0x0000000000007941 */ /* 0x000fea0003800200 */
.L_x_10:
[----:B------:R-:W-:Y:S04]  /*07a0*/  BSSY.RECONVERGENT B1, `(.L_x_12) ;  /* 0x000001a000017945 */ /* 0x000fe80003800200 */
[----:B------:R-:W-:Y:S04]  /*07b0*/  BSSY.RELIABLE B0, `(.L_x_13) ;  /* 0x0000015000007945 */ /* 0x000fe80003800100 */
[----:B------:R-:W-:Y:S05]  /*07c0*/  @P3 BRA `(.L_x_14) ;  /* 0x0000000000203947 */ /* 0x000fea0003800000 */
[----:B--234-:R-:W2:Y:S02]  /*07d0*/  LDS R2, [UR8+0x34] ;  /* 0x00003408ff027984 */ /* 0x01cea40008000800 */
[----:B--2---:R-:W-:-:S05]  /*07e0*/  LOP3.LUT R2, R2, 0x38, RZ, 0xb8, !PT ;  /* 0x0000003802027812 */ /* 0x004fca00078eb8ff */
[----:B------:R2:W-:Y:S01]  /*07f0*/  STS [UR8+0x34], R2 ;  /* 0x00003402ff007988 */ /* 0x0005e20008000808 */
[----:B------:R-:W-:Y:S05]  /*0800*/  @P3 BRA `(.L_x_15) ;  /* 0x0000000000203947 */ /* 0x000fea0003800000 */
[----:B--2---:R-:W2:Y:S01]  /*0810*/  LDS R2, [UR8+0x8] ;  /* 0x00000808ff027984 */ /* 0x004ea20008000800 */
[----:B------:R-:W-:-:S05]  /*0820*/  IMAD.MOV.U32 R3, RZ, RZ, 0x780 ;  /* 0x00000780ff037424 */ /* 0x000fca00078e00ff */
[----:B--2---:R-:W-:-:S05]  /*0830*/  LOP3.LUT R2, R2, 0x500, R3, 0xd8, !PT ;  /* 0x0000050002027812 */ /* 0x004fca00078ed803 */
[----:B------:R5:W-:Y:S02]  /*0840*/  STS [UR8+0x8], R2 ;  /* 0x00000802ff007988 */ /* 0x000be40008000808 */
.L_x_14:
[----:B------:R-:W-:Y:S05]  /*0850*/  @P3 BRA `(.L_x_16) ;  /* 0x0000000000283947 */ /* 0x000fea0003800000 */
[----:B--2345:R-:W2:Y:S02]  /*0860*/  LDS R2, [UR8+0x8] ;  /* 0x00000808ff027984 */ /* 0x03cea40008000800 */
[----:B--2---:R-:W-:-:S05]  /*0870*/  LOP3.LUT R2, R2, 0x1800, RZ, 0xb8, !PT ;  /* 0x0000180002027812 */ /* 0x004fca00078eb8ff */
[----:B------:R3:W-:Y:S02]  /*0880*/  STS [UR8+0x8], R2 ;  /* 0x00000802ff007988 */ /* 0x0007e40008000808 */
.L_x_15:
[----:B------:R-:W-:Y:S05]  /*0890*/  @P3 BREAK.RELIABLE B0 ;  /* 0x0000000000003942 */ /* 0x000fea0003800100 */
[----:B------:R-:W-:Y:S05]  /*08a0*/  @P3 BRA `(.L_x_17) ;  /* 0x0000000000243947 */ /* 0x000fea0003800000 */
[----:B------:R-:W4:Y:S01]  /*08b0*/  LDS R3, [UR8+0x8] ;  /* 0x00000808ff037984 */ /* 0x000f220008000800 */
[----:B--23--:R-:W-:-:S05]  /*08c0*/  IMAD.MOV.U32 R2, RZ, RZ, 0x6000 ;  /* 0x00006000ff027424 */ /* 0x00cfca00078e00ff */
[----:B----4-:R-:W-:-:S04]  /*08d0*/  LOP3.LUT R2, R3, 0x6000, R2, 0xd8, !PT ;  /* 0x0000600003027812 */ /* 0x010fc800078ed802 */
[----:B------:R-:W-:-:S05]  /*08e0*/  LOP3.LUT R2, R2, 0x400000, RZ, 0xb8, !PT ;  /* 0x0040000002027812 */ /* 0x000fca00078eb8ff */
[----:B------:R2:W-:Y:S02]  /*08f0*/  STS [UR8+0x8], R2 ;  /* 0x00000802ff007988 */ /* 0x0005e40008000808 */
.L_x_16:
[----:B------:R-:W-:Y:S05]  /*0900*/  BSYNC.RELIABLE B0 ;  /* 0x0000000000007941 */ /* 0x000fea0003800100 */
.L_x_13:
[----:B--2345:R-:W2:Y:S02]  /*0910*/  @!P3 LDS R2, [UR8+0x8] ;  /* 0x00000808ff02b984 */ /* 0x03cea40008000800 */
[----:B--2---:R-:W-:-:S05]  /*0920*/  @!P3 LOP3.LUT R2, R2, 0x8000, RZ, 0xb8, !PT ;  /* 0x000080000202b812 */ /* 0x004fca00078eb8ff */
[----:B------:R4:W-:Y:S02]  /*0930*/  @!P3 STS [UR8+0x8], R2 ;  /* 0x00000802ff00b988 */ /* 0x0009e40008000808 */
.L_x_17:
[----:B------:R-:W-:Y:S05]  /*0940*/  BSYNC.RECONVERGENT B1 ;  /* 0x0000000000017941 */ /* 0x000fea0003800200 */
.L_x_12:
[----:B------:R-:W-:Y:S05]  /*0950*/  WARPSYNC.ALL ;  /* 0x0000000000007948 */ /* 0x000fea0003800000 */
[----:B------:R-:W-:Y:S01]  /*0960*/  NOP ;  /* 0x0000000000007918 */ /* 0x000fe20000000000 */
[----:B------:R-:W-:Y:S05]  /*0970*/  @P0 BRA `(.L_x_18) ;  /* 0x0000000000300947 */ /* 0x000fea0003800000 */
[----:B--234-:R-:W2:Y:S01]  /*0980*/  S2R R2, SR_LANEID ;  /* 0x0000000000027919 */ /* 0x01cea20000000000 */
[----:B------:R-:W-:Y:S05]  /*0990*/  WARPSYNC.ALL ;  /* 0x0000000000007948 */ /* 0x000fea0003800000 */
[----:B------:R-:W-:Y:S01]  /*09a0*/  NOP ;  /* 0x0000000000007918 */ /* 0x000fe20000000000 */
[----:B--2---:R-:W-:-:S05]  /*09b0*/  IMAD.SHL.U32 R5, R2, 0x4, RZ ;  /* 0x0000000402057824 */ /* 0x004fca00078e00ff */
[----:B------:R-:W2:Y:S01]  /*09c0*/  LDS R7, [R5+UR8] ;  /* 0x0000000805077984 */ /* 0x000ea20008000800 */
[----:B------:R-:W-:-:S05]  /*09d0*/  IADD3 R2, P1, PT, R5, UR24, RZ ;  /* 0x0000001805027c10 */ /* 0x000fca000ff3e0ff */
[----:B------:R-:W-:-:S05]  /*09e0*/  IMAD.X R3, RZ, RZ, UR25, P1 ;  /* 0x00000019ff037e24 */ /* 0x000fca00088e06ff */
[----:B--2---:R5:W2:Y:S01]  /*09f0*/  ATOMG.E.EXCH.STRONG.GPU PT, RZ, [R2], R7 ;  /* 0x0000000702ff73a8 */ /* 0x004aa200041ee100 */
[----:B------:R-:W-:-:S04]  /*0a00*/  DEPBAR {5,4,3,2,1,0} ;  /* 0x0000003f0000791a */ /* 0x000fc80000000000 */
[----:B------:R-:W3:Y:S02]  /*0a10*/  CCTL.E.C.LDCU.IV.DEEP [UR24] ;  /* 0x0000000018007540 */ /* 0x000ee40009c08000 */
[----:B---3--:R5:W-:Y:S01]  /*0a20*/  UTMACCTL.IV [UR24] ;  /* 0x00000000180079b9 */ /* 0x008be20008000000 */
[----:B------:R-:W-:Y:S01]  /*0a30*/  NOP ;  /* 0x0000000000007918 */ /* 0x000fe20000000000 */
.L_x_18:
[----:B------:R-:W-:Y:S05]  /*0a40*/  @P0 BRA `(.L_x_19) ;  /* 0x00000000000c0947 */ /* 0x000fea0003800000 */
[----:B------:R0:W-:Y:S01]  /*0a50*/  UTMACMDFLUSH ;  /* 0x00000000000079b7 */ /* 0x0001e20000000000 */
[----:B------:R-:W-:Y:S05]  /*0a60*/  @P0 BRA `(.L_x_19) ;  /* 0x0000000000040947 */ /* 0x000fea0003800000 */
[----:B------:R-:W-:-:S04]  /*0a70*/  DEPBAR.LE SB0, 0x0 ;  /* 0x000080000000791a */ /* 0x000fc80000000000 */
.L_x_19:
[----:B------:R-:W-:Y:S05]  /*0a80*/  WARPSYNC.ALL ;  /* 0x0000000000007948 */ /* 0x000fea0003800000 */
[----:B------:R-:W-:Y:S01]  /*0a90*/  NOP ;  /* 0x0000000000007918 */ /* 0x000fe20000000000 */
[----:B--2---:R-:W-:Y:S06]  /*0aa0*/  BAR.SYNC.DEFER_BLOCKING 0x0 ;  /* 0x0000000000007b1d */ /* 0x004fec0000010000 */
[----:B------:R-:W-:Y:S02]  /*0ab0*/  BSSY.RECONVERGENT B1, `(.L_x_20) ;  /* 0x000000b000017945 */ /* 0x000fe40003800200 */
[----:B------:R-:W-:Y:S06]  /*0ac0*/  BAR.SYNC.DEFER_BLOCKING 0x0 ;  /* 0x0000000000007b1d */ /* 0x000fec0000010000 */
[----:B------:R2:W-:Y:S01]  /*0ad0*/  @!P0 STS [R10], RZ ;  /* 0x000000ff0a008388 */ /* 0x0005e20000000800 */
[----:B------:R-:W-:Y:S01]  /*0ae0*/  NOP ;  /* 0x0000000000007918 */ /* 0x000fe20000000000 */
[----:B------:R-:W-:Y:S05]  /*0af0*/  @P3 BRA `(.L_x_21) ;  /* 0x0000000000183947 */ /* 0x000fea0003800000 */
[----:B---345:R-:W3:Y:S01]  /*0b00*/  LDS R2, [UR8+0x8] ;  /* 0x00000808ff027984 */ /* 0x038ee20008000800 */
[----:B------:R-:W4:Y:S01]  /*0b10*/  LDC.64 R6, c[0x0][0x388] ;  /* 0x0000e200ff067b82 */ /* 0x000f220000000a00 */
[----:B------:R-:W-:Y:S02]  /*0b20*/  IMAD.MOV.U32 R3, RZ, RZ, 0x70 ;  /* 0x00000070ff037424 */ /* 0x000fe400078e00ff */
[----:B----4-:R4:W-:Y:S03]  /*0b30*/  STS.64 [UR8], R6 ;  /* 0x00000006ff007988 */ /* 0x0109e60008000a08 */
[----:B---3--:R-:W-:-:S05]  /*0b40*/  LOP3.LUT R2, R2, 0x10, R3, 0xd8, !PT ;  /* 0x0000001002027812 */ /* 0x008fca00078ed803 */
[----:B------:R4:W-:Y:S02]  /*0b50*/  STS [UR8+0x8], R2 ;  /* 0x00000802ff007988 */ /* 0x0009e40008000808 */
.L_x_21:
[----:B-----5:R-:W-:Y:S05]  /*0b60*/  BSYNC.RECONVERGENT B1 ;  /* 0x0000000000017941 */ /* 0x020fea0003800200 */
.L_x_20:
[----:B------:R-:W-:Y:S04]  /*0b70*/  BSSY.RECONVERGENT B2, `(.L_x_22) ;  /* 0x000000f000027945 */ /* 0x000fe80003800200 */
[----:B------:R-:W-:Y:S04]  /*0b80*/  BSSY.RELIABLE B1, `(.L_x_23) ;  /* 0x000000c000017945 */ /* 0x000fe80003800100 */
[----:B------:R-:W-:Y:S05]  /*0b90*/  @P3 BRA `(.L_x_24) ;  /* 0x0000000000283947 */ /* 0x000fea0003800000 */
[----:B---34-:R-:W3:Y:S01]  /*0ba0*/  LDS R2, [UR8+0x34] ;  /* 0x00003408ff027984 */ /* 0x018ee20008000800 */
[----:B------:R-:W-:Y:S01]  /*0bb0*/  IMAD.MOV.U32 R3, RZ, RZ, 0x3f000000 ;  /* 0x3f000000ff037424 */ /* 0x000fe200078e00ff */
[----:B------:R-:W-:Y:S05]  /*0bc0*/  @P3 BREAK.RELIABLE B1 ;  /* 0x0000000000013942 */ /* 0x000fea0003800100 */
[----:B---3--:R-:W-:-:S05]  /*0bd0*/  LOP3.LUT R2, R2, 0xff000000, R3, 0xb8, !PT ;  /* 0xff00000002027812 */ /* 0x008fca00078eb803 */
[----:B------:R3:W-:Y:S01]  /*0be0*/  STS [UR8+0x34], R2 ;  /* 0x00003402ff007988 */ /* 0x0007e20008000808 */
[----:B------:R-:W-:Y:S05]  /*0bf0*/  @P3 BRA `(.L_x_25) ;  /* 0x0000000000183947 */ /* 0x000fea0003800000 */
[----:B---3--:R-:W3:Y:S01]  /*0c00*/  LDS R2, [UR8+0x38] ;  /* 0x00003808ff027984 */ /* 0x008ee20008000800 */
[----:B------:R-:W-:-:S05]  /*0c10*/  IMAD.MOV.U32 R3, RZ, RZ, 0xff ;  /* 0x000000ffff037424 */ /* 0x000fca00078e00ff */
[----:B---3--:R-:W-:-:S05]  /*0c20*/  LOP3.LUT R2, R2, 0xff, R3, 0xb8, !PT ;  /* 0x000000ff02027812 */ /* 0x008fca00078eb803 */
[----:B------:R5:W-:Y:S02]  /*0c30*/  STS [UR8+0x38], R2 ;  /* 0x00003802ff007988 */ /* 0x000be40008000808 */
.L_x_24:
[----:B------:R-:W-:Y:S05]  /*0c40*/  BSYNC.RELIABLE B1 ;  /* 0x0000000000017941 */ /* 0x000fea0003800100 */
.L_x_23:
[----:B------:R2:W-:Y:S02]  /*0c50*/  @!P3 STS [UR8+0x20], R11 ;  /* 0x0000200bff00b988 */ /* 0x0005e40008000808 */
.L_x_25:
[----:B------:R-:W-:Y:S05]  /*0c60*/  BSYNC.RECONVERGENT B2 ;  /* 0x0000000000027941 */ /* 0x000fea0003800200 */
.L_x_22:
[----:B------:R-:W-:Y:S05]  /*0c70*/  WARPSYNC.ALL ;  /* 0x0000000000007948 */ /* 0x000fea0003800000 */
[----:B------:R-:W-:Y:S01]  /*0c80*/  NOP ;  /* 0x0000000000007918 */ /* 0x000fe20000000000 */
[----:B------:R-:W2:Y:S01]  /*0c90*/  LDC R5, c[0x0][0x39c] ;  /* 0x0000e700ff057b82 */ /* 0x000ea20000000800 */
[----:B------:R-:W-:Y:S01]  /*0ca0*/  BSSY.RECONVERGENT B2, `(.L_x_26) ;  /* 0x0000010000027945 */ /* 0x000fe20003800200 */
[----:B--2---:R-:W-:-:S05]  /*0cb0*/  VIADD R5, R5, 0xffffffff ;  /* 0xffffffff05057836 */ /* 0x004fca0000000000 */
[----:B------:R2:W-:Y:S01]  /*0cc0*/  @!P3 STS [UR8+0x24], R5 ;  /* 0x00002405ff00b988 */ /* 0x0005e20008000808 */
[----:B------:R-:W-:Y:S05]  /*0cd0*/  @P3 BRA `(.L_x_27) ;  /* 0x0000000000303947 */ /* 0x000fea0003800000 */
[----:B------:R-:W2:Y:S01]  /*0ce0*/  LDS R3, [UR8+0x34] ;  /* 0x00003408ff037984 */ /* 0x000ea20008000800 */
[----:B----4-:R-:W4:Y:S03]  /*0cf0*/  LDC.64 R6, c[0x0][0x3b0] ;  /* 0x0000ec00ff067b82 */ /* 0x010f260000000a00 */
[----:B---3-5:R-:W3:Y:S01]  /*0d00*/  LDS R2, [UR8+0x1c] ;  /* 0x00001c08ff027984 */ /* 0x028ee20008000800 */
        /* <DEDUP_REMOVED lines=9> */
.L_x_27:
[----:B------:R-:W-:Y:S05]  /*0da0*/  BSYNC.RECONVERGENT B2 ;  /* 0x0000000000027941 */ /* 0x000fea0003800200 */
.L_x_26:
[----:B------:R-:W-:Y:S04]  /*0db0*/  BSSY.RECONVERGENT B3, `(.L_x_28) ;  /* 0x000001a000037945 */ /* 0x000fe80003800200 */
[----:B------:R-:W-:Y:S04]  /*0dc0*/  BSSY.RELIABLE B2, `(.L_x_29) ;  /* 0x0000015000027945 */ /* 0x000fe80003800100 */
[----:B------:R-:W-:Y:S05]  /*0dd0*/  @P3 BRA `(.L_x_30) ;  /* 0x0000000000203947 */ /* 0x000fea0003800000 */
[----:B---345:R-:W3:Y:S02]  /*0de0*/  LDS R2, [UR8+0x34] ;  /* 0x00003408ff027984 */ /* 0x038ee40008000800 */
[----:B---3--:R-:W-:-:S05]  /*0df0*/  LOP3.LUT R2, R2, 0x38, RZ, 0xb8, !PT ;  /* 0x0000003802027812 */ /* 0x008fca00078eb8ff */
[----:B------:R3:W-:Y:S01]  /*0e00*/  STS [UR8+0x34], R2 ;  /* 0x00003402ff007988 */ /* 0x0007e20008000808 */
[----:B------:R-:W-:Y:S05]  /*0e10*/  @P3 BRA `(.L_x_31) ;  /* 0x0000000000203947 */ /* 0x000fea0003800000 */
[----:B---3--:R-:W3:Y:S01]  /*0e20*/  LDS R2, [UR8+0x8] ;  /* 0x00000808ff027984 */ /* 0x008ee20008000800 */
[----:B------:R-:W-:-:S05]  /*0e30*/  IMAD.MOV.U32 R3, RZ, RZ, 0x780 ;  /* 0x00000780ff037424 */ /* 0x000fca00078e00ff */
[----:B---3--:R-:W-:-:S05]  /*0e40*/  LOP3.LUT R2, R2, 0x500, R3, 0xd8, !PT ;  /* 0x0000050002027812 */ /* 0x008fca00078ed803 */
[----:B------:R3:W-:Y:S02]  /*0e50*/  STS [UR8+0x8], R2 ;  /* 0x00000802ff007988 */ /* 0x0007e40008000808 */
.L_x_30:
[----:B------:R-:W-:Y:S05]  /*0e60*/  @P3 BRA `(.L_x_32) ;  /* 0x0000000000283947 */ /* 0x000fea0003800000 */
[----:B---345:R-:W3:Y:S02]  /*0e70*/  LDS R2, [UR8+0x8] ;  /* 0x00000808ff027984 */ /* 0x038ee40008000800 */
[----:B---3--:R-:W-:-:S05]  /*0e80*/  LOP3.LUT R2, R2, 0x1800, RZ, 0xb8, !PT ;  /* 0x0000180002027812 */ /* 0x008fca00078eb8ff */
[----:B------:R4:W-:Y:S02]  /*0e90*/  STS [UR8+0x8], R2 ;  /* 0x00000802ff007988 */ /* 0x0009e40008000808 */
.L_x_31:
[----:B------:R-:W-:Y:S05]  /*0ea0*/  @P3 BREAK.RELIABLE B2 ;  /* 0x0000000000023942 */ /* 0x000fea0003800100 */
[----:B------:R-:W-:Y:S05]  /*0eb0*/  @P3 BRA `(.L_x_33) ;  /* 0x0000000000243947 */ /* 0x000fea0003800000 */
[----:B---34-:R-:W3:Y:S01]  /*0ec0*/  LDS R2, [UR8+0x8] ;  /* 0x00000808ff027984 */ /* 0x018ee20008000800 */
[----:B------:R-:W-:-:S05]  /*0ed0*/  IMAD.MOV.U32 R3, RZ, RZ, 0x6000 ;  /* 0x00006000ff037424 */ /* 0x000fca00078e00ff */
[----:B---3--:R-:W-:-:S04]  /*0ee0*/  LOP3.LUT R2, R2, 0x6000, R3, 0xd8, !PT ;  /* 0x0000600002027812 */ /* 0x008fc800078ed803 */
[----:B------:R-:W-:-:S05]  /*0ef0*/  LOP3.LUT R2, R2, 0x400000, RZ, 0xb8, !PT ;  /* 0x0040000002027812 */ /* 0x000fca00078eb8ff */
[----:B------:R3:W-:Y:S02]  /*0f00*/  STS [UR8+0x8], R2 ;  /* 0x00000802ff007988 */ /* 0x0007e40008000808 */
.L_x_32:
[----:B------:R-:W-:Y:S05]  /*0f10*/  BSYNC.RELIABLE B2 ;  /* 0x0000000000027941 */ /* 0x000fea0003800100 */
.L_x_29:
[----:B---345:R-:W3:Y:S02]  /*0f20*/  @!P3 LDS R2, [UR8+0x8] ;  /* 0x00000808ff02b984 */ /* 0x038ee40008000800 */
[----:B---3--:R-:W-:-:S05]  /*0f30*/  @!P3 LOP3.LUT R2, R2, 0x8000, RZ, 0xb8, !PT ;  /* 0x000080000202b812 */ /* 0x008fca00078eb8ff */
[----:B------:R5:W-:Y:S02]  /*0f40*/  @!P3 STS [UR8+0x8], R2 ;  /* 0x00000802ff00b988 */ /* 0x000be40008000808 */
.L_x_33:
[----:B------:R-:W-:Y:S05]  /*0f50*/  BSYNC.RECONVERGENT B3 ;  /* 0x0000000000037941 */ /* 0x000fea0003800200 */
.L_x_28:
[----:B------:R-:W-:Y:S05]  /*0f60*/  WARPSYNC.ALL ;  /* 0x0000000000007948 */ /* 0x000fea0003800000 */
[----:B------:R-:W-:Y:S01]  /*0f70*/  NOP ;  /* 0x0000000000007918 */ /* 0x000fe20000000000 */
[----:B------:R-:W-:-:S04]  /*0f80*/  UIADD3 UR5, UPT, UPT, UR4, 0x80, URZ ;  /* 0x0000008004057890 */ /* 0x000fc8000fffe0ff */
[----:B------:R-:W-:-:S04]  /*0f90*/  UIADD3 UR26, UP0, UPT, UR5, UR20, URZ ;  /* 0x00000014051a7290 */ /* 0x000fc8000ff1e0ff */
[----:B------:R-:W-:Y:S01]  /*0fa0*/  ULEA.HI.X.SX32 UR27, UR5, UR21, 0x1, UP0 ;  /* 0x00000015051b7291 */ /* 0x000fe200080f0eff */
[----:B------:R-:W-:Y:S11]  /*0fb0*/  @P0 BRA `(.L_x_34) ;  /* 0x0000000000300947 */ /* 0x000ff60003800000 */
[----:B---345:R-:W3:Y:S01]  /*0fc0*/  S2R R2, SR_LANEID ;  /* 0x0000000000027919 */ /* 0x038ee20000000000 */
[----:B------:R-:W-:Y:S05]  /*0fd0*/  WARPSYNC.ALL ;  /* 0x0000000000007948 */ /* 0x000fea0003800000 */
[----:B------:R-:W-:Y:S01]  /*0fe0*/  NOP ;  /* 0x0000000000007918 */ /* 0x000fe20000000000 */
[----:B---3--:R-:W-:-:S05]  /*0ff0*/  IMAD.SHL.U32 R6, R2, 0x4, RZ ;  /* 0x0000000402067824 */ /* 0x008fca00078e00ff */
[----:B------:R-:W3:Y:S01]  /*1000*/  LDS R7, [R6+UR8] ;  /* 0x0000000806077984 */ /* 0x000ee20008000800 */
[----:B------:R-:W-:-:S05]  /*1010*/  IADD3 R2, P1, PT, R6, UR26, RZ ;  /* 0x0000001a06027c10 */ /* 0x000fca000ff3e0ff */
[----:B------:R-:W-:-:S05]  /*1020*/  IMAD.X R3, RZ, RZ, UR27, P1 ;  /* 0x0000001bff037e24 */ /* 0x000fca00088e06ff */
[----:B---3--:R3:W4:Y:S01]  /*1030*/  ATOMG.E.EXCH.STRONG.GPU PT, RZ, [R2], R7 ;  /* 0x0000000702ff73a8 */ /* 0x00872200041ee100 */
[----:B------:R-:W-:-:S04]  /*1040*/  DEPBAR {5,4,3,2,1,0} ;  /* 0x0000003f0000791a */ /* 0x000fc80000000000 */
[----:B------:R-:W5:Y:S02]  /*1050*/  CCTL.E.C.LDCU.IV.DEEP [UR26] ;  /* 0x000000001a007540 */ /* 0x000f640009c08000 */
[----:B-----5:R3:W-:Y:S01]  /*1060*/  UTMACCTL.IV [UR26] ;  /* 0x000000001a0079b9 */ /* 0x0207e20008000000 */
[----:B------:R-:W-:Y:S01]  /*1070*/  NOP ;  /* 0x0000000000007918 */ /* 0x000fe20000000000 */
.L_x_34:
[----:B------:R-:W-:Y:S05]  /*1080*/  @P0 BRA `(.L_x_35) ;  /* 0x00000000000c0947 */ /* 0x000fea0003800000 */
[----:B------:R0:W-:Y:S01]  /*1090*/  UTMACMDFLUSH ;  /* 0x00000000000079b7 */ /* 0x0001e20000000000 */
[----:B------:R-:W-:Y:S05]  /*10a0*/  @P0 BRA `(.L_x_35) ;  /* 0x0000000000040947 */ /* 0x000fea0003800000 */
[----:B------:R-:W-:-:S04]  /*10b0*/  DEPBAR.LE SB0, 0x0 ;  /* 0x000080000000791a */ /* 0x000fc80000000000 */
.L_x_35:
[----:B------:R-:W-:Y:S05]  /*10c0*/  WARPSYNC.ALL ;  /* 0x0000000000007948 */ /* 0x000fea0003800000 */
[----:B------:R-:W-:Y:S01]  /*10d0*/  NOP ;  /* 0x0000000000007918 */ /* 0x000fe20000000000 */
[----:B----4-:R-:W-:Y:S06]  /*10e0*/  BAR.SYNC.DEFER_BLOCKING 0x0 ;  /* 0x0000000000007b1d */ /* 0x010fec0000010000 */
[----:B------:R-:W-:Y:S02]  /*10f0*/  BSSY.RECONVERGENT B3, `(.L_x_36) ;  /* 0x000000b000037945 */ /* 0x000fe40003800200 */
[----:B------:R-:W-:Y:S06]  /*1100*/  BAR.SYNC.DEFER_BLOCKING 0x0 ;  /* 0x0000000000007b1d */ /* 0x000fec0000010000 */
[----:B------:R4:W-:Y:S01]  /*1110*/  @!P0 STS [R10], RZ ;  /* 0x000000ff0a008388 */ /* 0x0009e20000000800 */
[----:B------:R-:W-:Y:S01]  /*1120*/  NOP ;  /* 0x0000000000007918 */ /* 0x000fe20000000000 */
[----:B------:R-:W-:Y:S05]  /*1130*/  @P3 BRA `(.L_x_37) ;  /* 0x0000000000183947 */ /* 0x000fea0003800000 */
[----:B---3-5:R-:W3:Y:S01]  /*1140*/  LDS R2, [UR8+0x8] ;  /* 0x00000808ff027984 */ /* 0x028ee20008000800 */
[----:B------:R-:W5:Y:S01]  /*1150*/  LDC.64 R6, c[0x0][0x390] ;  /* 0x0000e400ff067b82 */ /* 0x000f620000000a00 */
[----:B------:R-:W-:Y:S02]  /*1160*/  IMAD.MOV.U32 R3, RZ, RZ, 0x70 ;  /* 0x00000070ff037424 */ /* 0x000fe400078e00ff */
[----:B-----5:R5:W-:Y:S03]  /*1170*/  STS.64 [UR8], R6 ;  /* 0x00000006ff007988 */ /* 0x020be60008000a08 */
[----:B---3--:R-:W-:-:S05]  /*1180*/  LOP3.LUT R2, R2, 0x10, R3, 0xd8, !PT ;  /* 0x0000001002027812 */ /* 0x008fca00078ed803 */
[----:B------:R5:W-:Y:S02]  /*1190*/  STS [UR8+0x8], R2 ;  /* 0x00000802ff007988 */ /* 0x000be40008000808 */
.L_x_37:
[----:B---3--:R-:W-:Y:S05]  /*11a0*/  BSYNC.RECONVERGENT B3 ;  /* 0x0000000000037941 */ /* 0x008fea0003800200 */
.L_x_36:
[----:B------:R-:W-:Y:S04]  /*11b0*/  BSSY.RECONVERGENT B4, `(.L_x_38) ;  /* 0x0000011000047945 */ /* 0x000fe80003800200 */
[----:B------:R-:W-:Y:S04]  /*11c0*/  BSSY.RELIABLE B3, `(.L_x_39) ;  /* 0x000000e000037945 */ /* 0x000fe80003800100 */
[----:B------:R-:W-:Y:S05]  /*11d0*/  @P3 BRA `(.L_x_40) ;  /* 0x0000000000243947 */ /* 0x000fea0003800000 */
[----:B-----5:R-:W3:Y:S01]  /*11e0*/  LDS R2, [UR8+0x34] ;  /* 0x00003408ff027984 */ /* 0x020ee20008000800 */
[----:B------:R-:W-:-:S05]  /*11f0*/  IMAD.MOV.U32 R3, RZ, RZ, 0x3f000000 ;  /* 0x3f000000ff037424 */ /* 0x000fca00078e00ff */
[----:B---3--:R-:W-:-:S05]  /*1200*/  LOP3.LUT R2, R2, 0xff000000, R3, 0xb8, !PT ;  /* 0xff00000002027812 */ /* 0x008fca00078eb803 */
[----:B------:R3:W-:Y:S01]  /*1210*/  STS [UR8+0x34], R2 ;  /* 0x00003402ff007988 */ /* 0x0007e20008000808 */
[----:B------:R-:W-:Y:S05]  /*1220*/  @P3 BRA `(.L_x_41) ;  /* 0x00000000001c3947 */ /* 0x000fea0003800000 */
[----:B---3--:R-:W3:Y:S01]  /*1230*/  LDS R2, [UR8+0x38] ;  /* 0x00003808ff027984 */ /* 0x008ee20008000800 */
[----:B------:R-:W-:-:S05]  /*1240*/  IMAD.MOV.U32 R3, RZ, RZ, 0x7f ;  /* 0x0000007fff037424 */ /* 0x000fca00078e00ff */
[----:B---3--:R-:W-:-:S05]  /*1250*/  LOP3.LUT R2, R2, 0xff, R3, 0xb8, !PT ;  /* 0x000000ff02027812 */ /* 0x008fca00078eb803 */
[----:B------:R3:W-:Y:S02]  /*1260*/  STS [UR8+0x38], R2 ;  /* 0x00003802ff007988 */ /* 0x0007e40008000808 */
.L_x_40:
[----:B------:R-:W-:Y:S05]  /*1270*/  @P3 BREAK.RELIABLE B3 ;  /* 0x0000000000033942 */ /* 0x000fea0003800100 */
[----:B------:R-:W-:Y:S05]  /*1280*/  @P3 BRA `(.L_x_42) ;  /* 0x00000000000c3947 */ /* 0x000fea0003800000 */
[----:B------:R2:W-:Y:S02]  /*1290*/  STS [UR8+0x20], R5 ;  /* 0x00002005ff007988 */ /* 0x0005e40008000808 */
.L_x_41:
[----:B------:R-:W-:Y:S05]  /*12a0*/  BSYNC.RELIABLE B3 ;  /* 0x0000000000037941 */ /* 0x000fea0003800100 */
.L_x_39:
[----:B------:R2:W-:Y:S02]  /*12b0*/  @!P3 STS [UR8+0x24], R4 ;  /* 0x00002404ff00b988 */ /* 0x0005e40008000808 */
.L_x_42:
[----:B------:R-:W-:Y:S05]  /*12c0*/  BSYNC.RECONVERGENT B4 ;  /* 0x0000000000047941 */ /* 0x000fea0003800200 */
.L_x_38:
[----:B------:R-:W-:Y:S05]  /*12d0*/  WARPSYNC.ALL ;  /* 0x0000000000007948 */ /* 0x000fea0003800000 */
[----:B------:R-:W-:Y:S01]  /*12e0*/  NOP ;  /* 0x0000000000007918 */ /* 0x000fe20000000000 */
[----:B------:R-:W-:Y:S04]  /*12f0*/  BSSY.RECONVERGENT B4, `(.L_x_43) ;  /* 0x000000e000047945 */ /* 0x000fe80003800200 */
[----:B------:R-:W-:Y:S05]  /*1300*/  @P3 BRA `(.L_x_44) ;  /* 0x0000000000303947 */ /* 0x000fea0003800000 */
[----:B------:R-:W2:Y:S02]  /*1310*/  LDS R3, [UR8+0x34] ;  /* 0x00003408ff037984 */ /* 0x000ea40008000800 */
[----:B--2---:R-:W2:Y:S02]  /*1320*/  LDC.64 R4, c[0x0][0x3b8] ;  /* 0x0000ee00ff047b82 */ /* 0x004ea40000000a00 */
[----:B---3-5:R-:W3:Y:S01]  /*1330*/  LDS R2, [UR8+0x1c] ;  /* 0x00001c08ff027984 */ /* 0x028ee20008000800 */
[C---:B--2---:R-:W-:Y:S01]  /*1340*/  SHF.L.U64.HI R5, R4.reuse, 0x1, R5 ;  /* 0x0000000104057819 */ /* 0x044fe20000010205 */
[----:B------:R-:W-:-:S03]  /*1350*/  IMAD.SHL.U32 R4, R4, 0x2, RZ ;  /* 0x0000000204047824 */ /* 0x000fc600078e00ff */
[--C-:B------:R-:W-:Y:S02]  /*1360*/  SHF.R.U32.HI R7, RZ, 0x4, R5.reuse ;  /* 0x00000004ff077819 */ /* 0x100fe40000011605 */
[----:B------:R-:W-:-:S05]  /*1370*/  SHF.R.U64 R4, R4, 0x4, R5 ;  /* 0x0000000404047819 */ /* 0x000fca0000001205 */
[----:B------:R2:W-:Y:S01]  /*1380*/  STS [UR8+0xc], R4 ;  /* 0x00000c04ff007988 */ /* 0x0005e20008000808 */
[----:B------:R-:W-:Y:S02]  /*1390*/  LOP3.LUT R3, R3, 0x7, RZ, 0xb8, !PT ;  /* 0x0000000703037812 */ /* 0x000fe400078eb8ff */
[----:B---3--:R-:W-:-:S03]  /*13a0*/  LOP3.LUT R2, R2, 0xf, R7, 0xb8, !PT ;  /* 0x0000000f02027812 */ /* 0x008fc600078eb807 */
[----:B------:R2:W-:Y:S04]  /*13b0*/  STS [UR8+0x34], R3 ;  /* 0x00003403ff007988 */ /* 0x0005e80008000808 */
[----:B------:R2:W-:Y:S02]  /*13c0*/  STS [UR8+0x1c], R2 ;  /* 0x00001c02ff007988 */ /* 0x0005e40008000808 */
.L_x_44:
[----:B------:R-:W-:Y:S05]  /*13d0*/  BSYNC.RECONVERGENT B4 ;  /* 0x0000000000047941 */ /* 0x000fea0003800200 */
.L_x_43:
[----:B------:R-:W-:Y:S04]  /*13e0*/  BSSY.RECONVERGENT B5, `(.L_x_45) ;  /* 0x000001a000057945 */ /* 0x000fe80003800200 */
[----:B------:R-:W-:Y:S04]  /*13f0*/  BSSY.RELIABLE B4, `(.L_x_46) ;  /* 0x0000015000047945 */ /* 0x000fe80003800100 */
[----:B------:R-:W-:Y:S05]  /*1400*/  @P3 BRA `(.L_x_47) ;  /* 0x0000000000203947 */ /* 0x000fea0003800000 */
[----:B--23-5:R-:W2:Y:S02]  /*1410*/  LDS R2, [UR8+0x34] ;  /* 0x00003408ff027984 */ /* 0x02cea40008000800 */
[----:B--2---:R-:W-:-:S05]  /*1420*/  LOP3.LUT R2, R2, 0x38, RZ, 0xb8, !PT ;  /* 0x0000003802027812 */ /* 0x004fca00078eb8ff */
[----:B------:R2:W-:Y:S01]  /*1430*/  STS [UR8+0x34], R2 ;  /* 0x00003402ff007988 */ /* 0x0005e20008000808 */
[----:B------:R-:W-:Y:S05]  /*1440*/  @P3 BRA `(.L_x_48) ;  /* 0x0000000000203947 */ /* 0x000fea0003800000 */
[----:B--2---:R-:W2:Y:S01]  /*1450*/  LDS R2, [UR8+0x8] ;  /* 0x00000808ff027984 */ /* 0x004ea20008000800 */
[----:B------:R-:W-:-:S05]  /*1460*/  IMAD.MOV.U32 R3, RZ, RZ, 0x780 ;  /* 0x00000780ff037424 */ /* 0x000fca00078e00ff */
[----:B--2---:R-:W-:-:S05]  /*1470*/  LOP3.LUT R2, R2, 0x500, R3, 0xd8, !PT ;  /* 0x0000050002027812 */ /* 0x004fca00078ed803 */
[----:B------:R2:W-:Y:S02]  /*1480*/  STS [UR8+0x8], R2 ;  /* 0x00000802ff007988 */ /* 0x0005e40008000808 */
.L_x_47:
[----:B------:R-:W-:Y:S05]  /*1490*/  @P3 BRA `(.L_x_49) ;  /* 0x0000000000283947 */ /* 0x000fea0003800000 */
[----:B--23-5:R-:W2:Y:S02]  /*14a0*/  LDS R2, [UR8+0x8] ;  /* 0x00000808ff027984 */ /* 0x02cea40008000800 */
[----:B--2---:R-:W-:-:S05]  /*14b0*/  LOP3.LUT R2, R2, 0x1800, RZ, 0xb8, !PT ;  /* 0x0000180002027812 */ /* 0x004fca00078eb8ff */
[----:B------:R3:W-:Y:S02]  /*14c0*/  STS [UR8+0x8], R2 ;  /* 0x00000802ff007988 */ /* 0x0007e40008000808 */
.L_x_48:
[----:B------:R-:W-:Y:S05]  /*14d0*/  @P3 BREAK.RELIABLE B4 ;  /* 0x0000000000043942 */ /* 0x000fea0003800100 */
[----:B------:R-:W-:Y:S05]  /*14e0*/  @P3 BRA `(.L_x_50) ;  /* 0x0000000000243947 */ /* 0x000fea0003800000 */
[----:B--23--:R-:W2:Y:S01]  /*14f0*/  LDS R2, [UR8+0x8] ;  /* 0x00000808ff027984 */ /* 0x00cea20008000800 */
[----:B------:R-:W-:-:S05]  /*1500*/  IMAD.MOV.U32 R3, RZ, RZ, 0x6000 ;  /* 0x00006000ff037424 */ /* 0x000fca00078e00ff */
[----:B--2---:R-:W-:-:S04]  /*1510*/  LOP3.LUT R2, R2, 0x6000, R3, 0xd8, !PT ;  /* 0x0000600002027812 */ /* 0x004fc800078ed803 */
[----:B------:R-:W-:-:S05]  /*1520*/  LOP3.LUT R2, R2, 0x400000, RZ, 0xb8, !PT ;  /* 0x0040000002027812 */ /* 0x000fca00078eb8ff */
[----:B------:R2:W-:Y:S02]  /*1530*/  STS [UR8+0x8], R2 ;  /* 0x00000802ff007988 */ /* 0x0005e40008000808 */
.L_x_49:
[----:B------:R-:W-:Y:S05]  /*1540*/  BSYNC.RELIABLE B4 ;  /* 0x0000000000047941 */ /* 0x000fea0003800100 */
.L_x_46:
[----:B--23-5:R-:W2:Y:S02]  /*1550*/  @!P3 LDS R2, [UR8+0x8] ;  /* 0x00000808ff02b984 */ /* 0x02cea40008000800 */
[----:B--2---:R-:W-:-:S05]  /*1560*/  @!P3 LOP3.LUT R2, R2, 0x8000, RZ, 0xb8, !PT ;  /* 0x000080000202b812 */ /* 0x004fca00078eb8ff */
[----:B------:R5:W-:Y:S02]  /*1570*/  @!P3 STS [UR8+0x8], R2 ;  /* 0x00000802ff00b988 */ /* 0x000be40008000808 */
.L_x_50:
[----:B------:R-:W-:Y:S05]  /*1580*/  BSYNC.RECONVERGENT B5 ;  /* 0x0000000000057941 */ /* 0x000fea0003800200 */
.L_x_45:
[----:B------:R-:W-:Y:S05]  /*1590*/  WARPSYNC.ALL ;  /* 0x0000000000007948 */ /* 0x000fea0003800000 */
[----:B------:R-:W-:Y:S01]  /*15a0*/  NOP ;  /* 0x0000000000007918 */ /* 0x000fe20000000000 */
[----:B------:R-:W-:-:S04]  /*15b0*/  UIADD3 UR4, UPT, UPT, UR4, 0x100, URZ ;  /* 0x0000010004047890 */ /* 0x000fc8000fffe0ff */
[----:B------:R-:W-:-:S04]  /*15c0*/  UIADD3 UR20, UP0, UPT, UR4, UR20, URZ ;  /* 0x0000001404147290 */ /* 0x000fc8000ff1e0ff */
[----:B------:R-:W-:Y:S01]  /*15d0*/  ULEA.HI.X.SX32 UR21, UR4, UR21, 0x1, UP0 ;  /* 0x0000001504157291 */ /* 0x000fe200080f0eff */
[----:B------:R-:W-:Y:S11]  /*15e0*/  @P0 BRA `(.L_x_51) ;  /* 0x0000000000300947 */ /* 0x000ff60003800000 */
[----:B--23-5:R-:W2:Y:S01]  /*15f0*/  S2R R2, SR_LANEID ;  /* 0x0000000000027919 */ /* 0x02cea20000000000 */
[----:B------:R-:W-:Y:S05]  /*1600*/  WARPSYNC.ALL ;  /* 0x0000000000007948 */ /* 0x000fea0003800000 */
[----:B------:R-:W-:Y:S01]  /*1610*/  NOP ;  /* 0x0000000000007918 */ /* 0x000fe20000000000 */
[----:B--2---:R-:W-:-:S05]  /*1620*/  IMAD.SHL.U32 R4, R2, 0x4, RZ ;  /* 0x0000000402047824 */ /* 0x004fca00078e00ff */
[----:B------:R-:W2:Y:S01]  /*1630*/  LDS R5, [R4+UR8] ;  /* 0x0000000804057984 */ /* 0x000ea20008000800 */
[----:B------:R-:W-:-:S05]  /*1640*/  IADD3 R2, P1, PT, R4, UR20, RZ ;  /* 0x0000001404027c10 */ /* 0x000fca000ff3e0ff */
[----:B------:R-:W-:-:S05]  /*1650*/  IMAD.X R3, RZ, RZ, UR21, P1 ;  /* 0x00000015ff037e24 */ /* 0x000fca00088e06ff */
[----:B--2---:R2:W3:Y:S01]  /*1660*/  ATOMG.E.EXCH.STRONG.GPU PT, RZ, [R2], R5 ;  /* 0x0000000502ff73a8 */ /* 0x0044e200041ee100 */
[----:B------:R-:W-:-:S04]  /*1670*/  DEPBAR {5,4,3,2,1,0} ;  /* 0x0000003f0000791a */ /* 0x000fc80000000000 */
[----:B------:R-:W5:Y:S02]  /*1680*/  CCTL.E.C.LDCU.IV.DEEP [UR20] ;  /* 0x0000000014007540 */ /* 0x000f640009c08000 */
[----:B-----5:R2:W-:Y:S01]  /*1690*/  UTMACCTL.IV [UR20] ;  /* 0x00000000140079b9 */ /* 0x0205e20008000000 */
[----:B------:R-:W-:Y:S01]  /*16a0*/  NOP ;  /* 0x0000000000007918 */ /* 0x000fe20000000000 */
.L_x_51:
[----:B------:R-:W-:Y:S05]  /*16b0*/  @P0 BRA `(.L_x_52) ;  /* 0x00000000000c0947 */ /* 0x000fea0003800000 */
[----:B------:R0:W-:Y:S01]  /*16c0*/  UTMACMDFLUSH ;  /* 0x00000000000079b7 */ /* 0x0001e20000000000 */
[----:B------:R-:W-:Y:S05]  /*16d0*/  @P0 BRA `(.L_x_52) ;  /* 0x0000000000040947 */ /* 0x000fea0003800000 */
[----:B------:R-:W-:-:S04]  /*16e0*/  DEPBAR.LE SB0, 0x0 ;  /* 0x000080000000791a */ /* 0x000fc80000000000 */
.L_x_52:
[----:B------:R-:W-:Y:S05]  /*16f0*/  WARPSYNC.ALL ;  /* 0x0000000000007948 */ /* 0x000fea0003800000 */
[----:B------:R-:W-:Y:S01]  /*1700*/  NOP ;  /* 0x0000000000007918 */ /* 0x000fe20000000000 */
[----:B---3--:R-:W-:Y:S01]  /*1710*/  BAR.SYNC.DEFER_BLOCKING 0x0 ;  /* 0x0000000000007b1d */ /* 0x008fe20000010000 */
[----:B--2--5:R-:W-:Y:S01]  /*1720*/  SHF.R.U32.HI R2, RZ, 0x5, R0 ;  /* 0x00000005ff027819 */ /* 0x024fe20000011600 */
[----:B------:R-:W-:-:S03]  /*1730*/  USHF.L.U32 UR15, UR15, 0x8, URZ ;  /* 0x000000080f0f7899 */ /* 0x000fc600080006ff */
[----:B------:R-:W-:Y:S01]  /*1740*/  R2UR UR22, R2 ;  /* 0x00000000021672ca */ /* 0x000fe200000e0000 */
[----:B------:R-:W-:Y:S01]  /*1750*/  VOTEU.ALL UP0, P3 ;  /* 0x0000000000ff7886 */ /* 0x000fe20001800000 */
[----:B------:R-:W-:Y:S01]  /*1760*/  UMOV UR4, 0x1 ;  /* 0x0000000100047882 */ /* 0x000fe20000000000 */
[----:B------:R-:W-:Y:S01]  /*1770*/  VOTEU.ALL UP1, P3 ;  /* 0x0000000000ff7886 */ /* 0x000fe20001820000 */
[----:B------:R-:W-:Y:S02]  /*1780*/  BSSY.RECONVERGENT B5, `(.L_x_53) ;  /* 0x0000018000057945 */ /* 0x000fe40003800200 */
[----:B------:R-:W-:-:S04]  /*1790*/  @!UP0 UIADD3 UR10, UPT, UPT, -UR4, 0x100000, URZ ;  /* 0x00100000040a8890 */ /* 0x000fc8000fffe1ff */
[----:B------:R-:W-:Y:S02]  /*17a0*/  @!UP0 USHF.L.U32 UR11, UR10, 0xb, URZ ;  /* 0x0000000b0a0b8899 */ /* 0x000fe400080006ff */
[----:B------:R-:W-:Y:S02]  /*17b0*/  @!UP0 USHF.L.U32 UR10, UR10, 0x1, URZ ;  /* 0x000000010a0a8899 */ /* 0x000fe400080006ff */
[----:B------:R-:W-:-:S04]  /*17c0*/  @!UP0 UIADD3 UR4, UPT, UPT, -UR4, 0x100000, URZ ;  /* 0x0010000004048890 */ /* 0x000fc8000fffe1ff */
[----:B------:R-:W-:Y:S02]  /*17d0*/  @!UP0 USHF.L.U32 UR5, UR4, 0xb, URZ ;  /* 0x0000000b04058899 */ /* 0x000fe400080006ff */
[----:B------:R-:W-:Y:S01]  /*17e0*/  @!UP0 USHF.L.U32 UR4, UR4, 0x1, URZ ;  /* 0x0000000104048899 */ /* 0x000fe200080006ff */
[----:B------:R-:W-:Y:S01]  /*17f0*/  VOTEU.ALL UP0, P3 ;  /* 0x0000000000ff7886 */ /* 0x000fe20001800000 */
[----:B------:R-:W2:Y:S04]  /*1800*/  FENCE.VIEW.ASYNC.S ;  /* 0x00000000000073c6 */ /* 0x000ea80000000000 */
[----:B--2---:R2:W3:Y:S06]  /*1810*/  @!UP0 SYNCS.EXCH.64 URZ, [UR8+0x24000], UR10 ;  /* 0x0240000a08ff85b2 */ /* 0x0044ec0008000100 */
[----:B------:R2:W3:Y:S02]  /*1820*/  @!UP1 SYNCS.EXCH.64 URZ, [UR8+0x24020], UR4 ;  /* 0x0240200408ff95b2 */ /* 0x0004e40008000100 */
[----:B---3--:R-:W-:Y:S06]  /*1830*/  BAR.SYNC.DEFER_BLOCKING 0x0 ;  /* 0x0000000000007b1d */ /* 0x008fec0000010000 */
[----:B------:R-:W-:Y:S05]  /*1840*/  @P3 BRA `(.L_x_54) ;  /* 0x00000000002c3947 */ /* 0x000fea0003800000 */
[----:B--2---:R-:W-:Y:S02]  /*1850*/  UMOV UR4, 0x1 ;  /* 0x0000000100047882 */ /* 0x004fe40000000000 */
[----:B------:R-:W-:-:S04]  /*1860*/  UIADD3 UR10, UPT, UPT, -UR4, 0x100000, URZ ;  /* 0x00100000040a7890 */ /* 0x000fc8000fffe1ff */
[----:B------:R-:W-:Y:S02]  /*1870*/  USHF.L.U32 UR11, UR10, 0xb, URZ ;  /* 0x0000000b0a0b7899 */ /* 0x000fe400080006ff */
[----:B------:R-:W-:Y:S02]  /*1880*/  USHF.L.U32 UR10, UR10, 0x1, URZ ;  /* 0x000000010a0a7899 */ /* 0x000fe400080006ff */
[----:B------:R-:W-:-:S04]  /*1890*/  UIADD3 UR4, UPT, UPT, -UR4, 0x100000, URZ ;  /* 0x0010000004047890 */ /* 0x000fc8000fffe1ff */
[----:B------:R-:W-:Y:S02]  /*18a0*/  USHF.L.U32 UR5, UR4, 0xb, URZ ;  /* 0x0000000b04057899 */ /* 0x000fe400080006ff */
[----:B------:R-:W-:Y:S01]  /*18b0*/  USHF.L.U32 UR4, UR4, 0x1, URZ ;  /* 0x0000000104047899 */ /* 0x000fe200080006ff */
[----:B------:R-:W2:Y:S03]  /*18c0*/  FENCE.VIEW.ASYNC.S ;  /* 0x00000000000073c6 */ /* 0x000ea60000000000 */
[----:B--2---:R3:W5:Y:S08]  /*18d0*/  SYNCS.EXCH.64 URZ, [UR8+0x24008], UR10 ;  /* 0x0240080a08ff75b2 */ /* 0x0047700008000100 */
[----:B------:R3:W2:Y:S02]  /*18e0*/  SYNCS.EXCH.64 URZ, [UR8+0x24028], UR4 ;  /* 0x0240280408ff75b2 */ /* 0x0006a40008000100 */
[----:B---3--:R-:W-:Y:S01]  /*18f0*/  NOP ;  /* 0x0000000000007918 */ /* 0x008fe20000000000 */
.L_x_54:
[----:B--2---:R-:W-:Y:S05]  /*1900*/  BSYNC.RECONVERGENT B5 ;  /* 0x0000000000057941 */ /* 0x004fea0003800200 */
.L_x_53:
[----:B-----5:R-:W-:Y:S01]  /*1910*/  BAR.SYNC.DEFER_BLOCKING 0x0 ;  /* 0x0000000000007b1d */ /* 0x020fe20000010000 */
[----:B------:R-:W-:Y:S01]  /*1920*/  UIADD3 UR12, UPT, UPT, UR8, 0x24020, URZ ;  /* 0x00024020080c7890 */ /* 0x000fe2000fffe0ff */
[----:B------:R-:W-:Y:S01]  /*1930*/  ISETP.GE.AND P0, PT, R12, 0x1, PT ;  /* 0x000000010c00780c */ /* 0x000fe20003f06270 */
[----:B------:R-:W-:-:S03]  /*1940*/  USHF.L.U32 UR19, UR7, 0x7, URZ ;  /* 0x0000000707137899 */ /* 0x000fc600080006ff */
[----:B------:R-:W-:Y:S04]  /*1950*/  BSSY.RECONVERGENT B5, `(.L_x_55) ;  /* 0x000000d000057945 */ /* 0x000fe80003800200 */
[----:B------:R-:W-:Y:S05]  /*1960*/  @P3 BRA `(.L_x_56) ;  /* 0x00000000002c3947 */ /* 0x000fea0003800000 */
[----:B------:R-:W-:Y:S02]  /*1970*/  UMOV UR4, 0x1 ;  /* 0x0000000100047882 */ /* 0x000fe40000000000 */
[----:B------:R-:W-:-:S04]  /*1980*/  UIADD3 UR10, UPT, UPT, -UR4, 0x100000, URZ ;  /* 0x00100000040a7890 */ /* 0x000fc8000fffe1ff */
[----:B------:R-:W-:Y:S02]  /*1990*/  USHF.L.U32 UR11, UR10, 0xb, URZ ;  /* 0x0000000b0a0b7899 */ /* 0x000fe400080006ff */
[----:B------:R-:W-:Y:S02]  /*19a0*/  USHF.L.U32 UR10, UR10, 0x1, URZ ;  /* 0x000000010a0a7899 */ /* 0x000fe400080006ff */
[----:B------:R-:W-:-:S04]  /*19b0*/  UIADD3 UR4, UPT, UPT, -UR4, 0x100000, URZ ;  /* 0x0010000004047890 */ /* 0x000fc8000fffe1ff */
[----:B------:R-:W-:Y:S02]  /*19c0*/  USHF.L.U32 UR5, UR4, 0xb, URZ ;  /* 0x0000000b04057899 */ /* 0x000fe400080006ff */
[----:B------:R-:W-:Y:S01]  /*19d0*/  USHF.L.U32 UR4, UR4, 0x1, URZ ;  /* 0x0000000104047899 */ /* 0x000fe200080006ff */
[----:B------:R-:W2:Y:S03]  /*19e0*/  FENCE.VIEW.ASYNC.S ;  /* 0x00000000000073c6 */ /* 0x000ea60000000000 */
[----:B--2---:R2:W3:Y:S08]  /*19f0*/  SYNCS.EXCH.64 URZ, [UR8+0x24010], UR10 ;  /* 0x0240100a08ff75b2 */ /* 0x0044f00008000100 */
[----:B------:R2:W5:Y:S01]  /*1a00*/  SYNCS.EXCH.64 URZ, [UR8+0x24030], UR4 ;  /* 0x0240300408ff75b2 */ /* 0x0005620008000100 */
[----:B------:R-:W-:Y:S01]  /*1a10*/  NOP ;  /* 0x0000000000007918 */ /* 0x000fe20000000000 */
.L_x_56:
[----:B--2---:R-:W-:Y:S05]  /*1a20*/  BSYNC.RECONVERGENT B5 ;  /* 0x0000000000057941 */ /* 0x004fea0003800200 */
.L_x_55:
[----:B------:R-:W-:Y:S05]  /*1a30*/  @!P0 BRA `(.L_x_57) ;  /* 0x0000000800748947 */ /* 0x000fea0003800000 */
[----:B---3-5:R-:W-:Y:S01]  /*1a40*/  BAR.SYNC.DEFER_BLOCKING 0x0 ;  /* 0x0000000000007b1d */ /* 0x028fe20000010000 */
[----:B------:R-:W-:Y:S01]  /*1a50*/  ELECT P1, URZ, PT ;  /* 0x0000000000ff782f */ /* 0x000fe20003820000 */
[----:B------:R-:W-:Y:S01]  /*1a60*/  @!P3 IMAD.MOV.U32 R2, RZ, RZ, 0xc000 ;  /* 0x0000c000ff02b424 */ /* 0x000fe200078e00ff */
[----:B------:R-:W-:Y:S02]  /*1a70*/  UIADD3 UR16, UPT, UPT, UR8, 0x18000, URZ ;  /* 0x0001800008107890 */ /* 0x000fe4000fffe0ff */
[----:B------:R-:W-:Y:S02]  /*1a80*/  ISETP.LT.U32.AND P1, PT, R132, 0x20, P1 ;  /* 0x000000208400780c */ /* 0x000fe40000f21070 */
[----:B------:R-:W-:Y:S01]  /*1a90*/  ELECT P0, URZ, PT ;  /* 0x0000000000ff782f */ /* 0x000fe20003800000 */
[----:B------:R-:W-:-:S03]  /*1aa0*/  UMOV UR11, UR15 ;  /* 0x0000000f000b7c82 */ /* 0x000fc60008000000 */
[----:B------:R-:W-:-:S07]  /*1ab0*/  ISETP.LT.U32.AND P0, PT, R132, 0x20, P0 ;  /* 0x000000208400780c */ /* 0x000fce0000701070 */
[----:B------:R-:W-:Y:S01]  /*1ac0*/  VOTEU.ANY UP0, P1 ;  /* 0x0000000000ff7886 */ /* 0x000fe20000800100 */
[----:B------:R-:W-:-:S04]  /*1ad0*/  VOTEU.ANY UP2, P1 ;  /* 0x0000000000ff7886 */ /* 0x000fc80000840100 */
[----:B------:R-:W-:Y:S02]  /*1ae0*/  @UP0 UIADD3 UR17, UPT, UPT, UR8, 0x24000, URZ ;  /* 0x0002400008110890 */ /* 0x000fe4000fffe0ff */
[----:B------:R2:W-:Y:S01]  /*1af0*/  @!P3 SYNCS.ARRIVE.TRANS64 RZ, [UR8+0x24000], R2 ;  /* 0x02400002ffffb9a7 */ /* 0x0005e20008000008 */
[----:B------:R-:W-:Y:S01]  /*1b00*/  @UP0 UMOV UR18, URZ ;  /* 0x000000ff00120c82 */ /* 0x000fe20008000000 */
[----:B------:R-:W-:Y:S01]  /*1b10*/  BAR.SYNC.DEFER_BLOCKING 0x0 ;  /* 0x0000000000007b1d */ /* 0x000fe20000010000 */
[----:B------:R-:W-:-:S05]  /*1b20*/  UISETP.NE.U32.AND UP0, UPT, UR22, URZ, UPT ;  /* 0x000000ff1600728c */ /* 0x000fca000bf05070 */
[----:B------:R-:W-:Y:S01]  /*1b30*/  VOTEU.ANY UP1, P0 ;  /* 0x0000000000ff7886 */ /* 0x000fe20000020100 */
[----:B------:R-:W-:-:S04]  /*1b40*/  VOTEU.ANY UP3, P0 ;  /* 0x0000000000ff7886 */ /* 0x000fc80000060100 */
[----:B------:R-:W-:Y:S01]  /*1b50*/  @UP1 UIADD3 UR9, UPT, UPT, UR8, 0x24000, URZ ;  /* 0x0002400008091890 */ /* 0x000fe2000fffe0ff */
[----:B------:R-:W-:Y:S01]  /*1b60*/  @UP1 UMOV UR10, URZ ;  /* 0x000000ff000a1c82 */ /* 0x000fe20008000000 */
[----:B------:R2:W-:Y:S01]  /*1b70*/  @UP2 UTMALDG.2D [UR16], [UR24] ;  /* 0x00000010180025b4 */ /* 0x0005e20008008000 */
[----:B------:R3:W-:Y:S06]  /*1b80*/  MEMBAR.ALL.CTA ;  /* 0x0000000000007992 */ /* 0x0007ec0000008000 */
[----:B---3--:R-:W3:Y:S02]  /*1b90*/  FENCE.VIEW.ASYNC.S ;  /* 0x00000000000073c6 */ /* 0x008ee40000000000 */
[----:B---3--:R-:W-:Y:S06]  /*1ba0*/  BAR.SYNC.DEFER_BLOCKING 0x0 ;  /* 0x0000000000007b1d */ /* 0x008fec0000010000 */
[----:B------:R2:W-:Y:S02]  /*1bb0*/  @UP3 UTMALDG.2D [UR8], [UR26] ;  /* 0x000000081a0035b4 */ /* 0x0005e40008008000 */
[----:B------:R-:W-:Y:S06]  /*1bc0*/  BAR.SYNC.DEFER_BLOCKING 0x0 ;  /* 0x0000000000007b1d */ /* 0x000fec0000010000 */
[----:B------:R-:W3:Y:S02]  /*1bd0*/  SYNCS.PHASECHK.TRANS64.TRYWAIT P0, [UR8+0x24000], RZ ;  /* 0x024000ffff0075a7 */ /* 0x000ee40008001108 */
[----:B--23--:R-:W-:Y:S05]  /*1be0*/  @!P0 BRA `(.L_x_58) ;  /* 0x0000001000c48947 */ /* 0x00cfea0003800000 */
.L_x_74:
[----:B------:R-:W-:Y:S05]  /*1bf0*/  BRA.U UP0, `(.L_x_59) ;  /* 0x0000000100747547 */ /* 0x000fea000b800000 */
[----:B------:R-:W-:Y:S02]  /*1c00*/  USHF.R.U32.HI UR6, URZ, 0x4, UR16 ;  /* 0x00000004ff067899 */ /* 0x000fe40008011610 */
[----:B------:R-:W-:Y:S02]  /*1c10*/  USHF.R.U32.HI UR10, URZ, 0x4, UR8 ;  /* 0x00000004ff0a7899 */ /* 0x000fe40008011608 */
[----:B------:R-:W-:Y:S02]  /*1c20*/  USGXT.U32 UR6, UR6, 0xe ;  /* 0x0000000e0606789a */ /* 0x000fe40008000000 */
[----:B------:R-:W-:Y:S02]  /*1c30*/  USGXT.U32 UR10, UR10, 0xe ;  /* 0x0000000e0a0a789a */ /* 0x000fe40008000000 */
[----:B------:R-:W-:Y:S02]  /*1c40*/  UIADD3 UR32, UP0, UPT, UR6, 0x2, URZ ;  /* 0x0000000206207890 */ /* 0x000fe4000ff1e0ff */
[----:B------:R-:W-:Y:S01]  /*1c50*/  UIADD3 UR34, UP1, UPT, UR10, 0x2, URZ ;  /* 0x000000020a227890 */ /* 0x000fe2000ff3e0ff */
[----:B------:R-:W-:Y:S01]  /*1c60*/  UMOV UR4, URZ ;  /* 0x000000ff00047c82 */ /* 0x000fe20008000000 */
[----:B------:R-:W-:Y:S01]  /*1c70*/  UMOV UR5, URZ ;  /* 0x000000ff00057c82 */ /* 0x000fe20008000000 */
[----:B------:R-:W-:-:S02]  /*1c80*/  UIADD3.X UR33, UPT, UPT, UR4, 0x40004040, URZ, UP0, !UPT ;  /* 0x4000404004217890 */ /* 0x000fc400087fe4ff */
[----:B------:R-:W-:Y:S02]  /*1c90*/  UIADD3.X UR35, UPT, UPT, UR5, 0x40004040, URZ, UP1, !UPT ;  /* 0x4000404005237890 */ /* 0x000fe40008ffe4ff */
[----:B------:R-:W-:Y:S02]  /*1ca0*/  UIADD3.64 UR4, UPT, UPT, UR32, 0x2, URZ ;  /* 0x0000000220047897 */ /* 0x000fe4000fffe0ff */
[----:B------:R-:W-:Y:S02]  /*1cb0*/  UIADD3.64 UR16, UPT, UPT, UR34, 0x2, URZ ;  /* 0x0000000222107897 */ /* 0x000fe4000fffe0ff */
[----:B------:R-:W-:Y:S02]  /*1cc0*/  UIADD3.64 UR28, UPT, UPT, UR32, 0x4, URZ ;  /* 0x00000004201c7897 */ /* 0x000fe4000fffe0ff */
[----:B------:R-:W-:Y:S01]  /*1cd0*/  UIADD3.64 UR30, UPT, UPT, UR34, 0x4, URZ ;  /* 0x00000004221e7897 */ /* 0x000fe2000fffe0ff */
[----:B------:R-:W-:Y:S01]  /*1ce0*/  UMOV UR36, 0x0 ;  /* 0x0000000000247882 */ /* 0x000fe20000000000 */
[----:B------:R-:W-:Y:S01]  /*1cf0*/  UMOV UR37, 0x8400490 ;  /* 0x0840049000257882 */ /* 0x000fe20000000000 */
[----:B------:R-:W-:Y:S01]  /*1d00*/  UMOV UR7, 0x40004040 ;  /* 0x4000404000077882 */ /* 0x000fe20000000000 */
[----:B------:R-:W-:Y:S01]  /*1d10*/  UMOV UR11, 0x40004040 ;  /* 0x40004040000b7882 */ /* 0x000fe20000000000 */
[----:B------:R-:W-:Y:S01]  /*1d20*/  UMOV UR38, 0x0 ;  /* 0x0000000000267882 */ /* 0x000fe20000000000 */
[----:B------:R-:W-:Y:S01]  /*1d30*/  UMOV UR39, 0x8400490 ;  /* 0x0840049000277882 */ /* 0x000fe20000000000 */
[----:B------:R-:W-:Y:S01]  /*1d40*/  UMOV UR40, 0x0 ;  /* 0x0000000000287882 */ /* 0x000fe20000000000 */
[----:B------:R-:W-:Y:S01]  /*1d50*/  UMOV UR41, 0x8400490 ;  /* 0x0840049000297882 */ /* 0x000fe20000000000 */
[----:B------:R2:W-:Y:S01]  /*1d60*/  UTCHMMA gdesc[UR6], gdesc[UR10], tmem[UR23], tmem[UR36], idesc[UR37], !UPT ;  /* 0x00ff240a060075ea */ /* 0x0005e2000f800017 */
[----:B------:R-:W-:Y:S01]  /*1d70*/  UMOV UR42, 0x0 ;  /* 0x00000000002a7882 */ /* 0x000fe20000000000 */
[----:B------:R-:W-:Y:S01]  /*1d80*/  UMOV UR43, 0x8400490 ;  /* 0x08400490002b7882 */ /* 0x000fe20000000000 */
[----:B------:R2:W-:Y:S01]  /*1d90*/  UTCHMMA gdesc[UR32], gdesc[UR34], tmem[UR23], tmem[UR38], idesc[UR39], UPT ;  /* 0x00ff2622200075ea */ /* 0x0005e2000b800017 */
[----:B------:R2:W-:Y:S01]  /*1da0*/  UTCHMMA gdesc[UR4], gdesc[UR16], tmem[UR23], tmem[UR40], idesc[UR41], UPT ;  /* 0x00ff2810040075ea */ /* 0x0005e2000b800017 */
[----:B------:R2:W-:Y:S01]  /*1db0*/  UTCHMMA gdesc[UR28], gdesc[UR30], tmem[UR23], tmem[UR42], idesc[UR43], UPT ;  /* 0x00ff2a1e1c0075ea */ /* 0x0005e2000b800017 */
[----:B------:R-:W-:Y:S01]  /*1dc0*/  NOP ;  /* 0x0000000000007918 */ /* 0x000fe20000000000 */
.L_x_59:
[----:B------:R-:W-:Y:S01]  /*1dd0*/  ELECT P0, URZ, PT ;  /* 0x0000000000ff782f */ /* 0x000fe20003800000 */
[----:B--2---:R-:W-:Y:S01]  /*1de0*/  UMOV UR4, UR12 ;  /* 0x0000000c00047c82 */ /* 0x004fe20008000000 */
[----:B------:R-:W-:Y:S02]  /*1df0*/  UMOV UR5, URZ ;  /* 0x000000ff00057c82 */ /* 0x000fe40008000000 */
[----:B------:R-:W-:-:S13]  /*1e00*/  ISETP.LT.U32.AND P0, PT, R132, 0x20, P0 ;  /* 0x000000208400780c */ /* 0x000fda0000701070 */
[----:B------:R-:W-:Y:S01]  /*1e10*/  VOTEU.ANY UP0, P0 ;  /* 0x0000000000ff7886 */ /* 0x000fe20000000100 */
[----:B------:R-:W-:Y:S01]  /*1e20*/  VOTEU.ANY UP1, P0 ;  /* 0x0000000000ff7886 */ /* 0x000fe20000020100 */
[----:B------:R-:W-:-:S03]  /*1e30*/  ISETP.GE.U32.AND P0, PT, R12, 0x41, PT ;  /* 0x000000410c00780c */ /* 0x000fc60003f06070 */
[----:B------:R-:W-:Y:S02]  /*1e40*/  @UP0 UMOV UR4, UR4 ;  /* 0x0000000400040c82 */ /* 0x000fe40008000000 */
[----:B------:R2:W-:Y:S01]  /*1e50*/  @UP1 UTCBAR [UR4], URZ ;  /* 0x000000ff040013e9 */ /* 0x0005e200080000ff */
[----:B------:R-:W-:Y:S06]  /*1e60*/  BAR.SYNC.DEFER_BLOCKING 0x0 ;  /* 0x0000000000007b1d */ /* 0x000fec0000010000 */
[----:B------:R-:W3:Y:S02]  /*1e70*/  SYNCS.PHASECHK.TRANS64.TRYWAIT P1, [UR8+0x24020], RZ ;  /* 0x024020ffff0075a7 */ /* 0x000ee40008021108 */
[----:B--23--:R-:W-:Y:S05]  /*1e80*/  @!P1 BRA `(.L_x_60) ;  /* 0x0000001000289947 */ /* 0x00cfea0003800000 */
.L_x_75:
[----:B------:R-:W-:Y:S01]  /*1e90*/  UMOV UR4, URZ ;  /* 0x000000ff00047c82 */ /* 0x000fe20008000000 */
[----:B------:R-:W-:Y:S05]  /*1ea0*/  @!P0 BRA `(.L_x_57) ;  /* 0x0000000400588947 */ /* 0x000fea0003800000 */
[----:B------:R-:W2:Y:S01]  /*1eb0*/  LDCU UR29, c[0x0][0x3a0] ;  /* 0x00007400ff1d77ac */ /* 0x000ea20008000800 */
[----:B------:R-:W-:Y:S01]  /*1ec0*/  UMOV UR9, 0x1 ;  /* 0x0000000100097882 */ /* 0x000fe20000000000 */
[----:B------:R-:W-:-:S05]  /*1ed0*/  UMOV UR18, 0x40 ;  /* 0x0000004000127882 */ /* 0x000fca0000000000 */
.L_x_64:
[----:B------:R-:W-:Y:S01]  /*1ee0*/  BAR.SYNC.DEFER_BLOCKING 0x0 ;  /* 0x0000000000007b1d */ /* 0x000fe20000010000 */
[----:B------:R-:W-:Y:S01]  /*1ef0*/  ULEA UR28, UR9, UR8, 0x3 ;  /* 0x00000008091c7291 */ /* 0x000fe2000f8e18ff */
[----:B------:R-:W-:Y:S01]  /*1f00*/  @!P3 IMAD.MOV.U32 R2, RZ, RZ, 0xc000 ;  /* 0x0000c000ff02b424 */ /* 0x000fe200078e00ff */
[----:B------:R-:W-:Y:S01]  /*1f10*/  ELECT P1, URZ, PT ;  /* 0x0000000000ff782f */ /* 0x000fe20003820000 */
[----:B------:R-:W-:-:S03]  /*1f20*/  ULEA UR16, UR9, UR8, 0xe ;  /* 0x0000000809107291 */ /* 0x000fc6000f8e70ff */
[----:B------:R-:W-:Y:S02]  /*1f30*/  ISETP.LT.U32.AND P1, PT, R132, 0x20, P1 ;  /* 0x000000208400780c */ /* 0x000fe40000f21070 */
[----:B------:R-:W-:Y:S01]  /*1f40*/  ELECT P0, URZ, PT ;  /* 0x0000000000ff782f */ /* 0x000fe20003800000 */
[----:B------:R-:W-:-:S03]  /*1f50*/  UIADD3 UR16, UPT, UPT, UR16, 0x18000, URZ ;  /* 0x0001800010107890 */ /* 0x000fc6000fffe0ff */
[----:B------:R-:W-:Y:S01]  /*1f60*/  ISETP.LT.U32.AND P0, PT, R132, 0x20, P0 ;  /* 0x000000208400780c */ /* 0x000fe20000701070 */
[----:B------:R-:W-:Y:S01]  /*1f70*/  ULEA UR12, UR9, UR8, 0xf ;  /* 0x00000008090c7291 */ /* 0x000fe2000f8e78ff */
[----:B------:R-:W-:Y:S01]  /*1f80*/  UMOV UR14, UR18 ;  /* 0x00000012000e7c82 */ /* 0x000fe20008000000 */
[----:B------:R-:W-:-:S04]  /*1f90*/  USHF.L.U32 UR5, UR4, 0x1f, URZ ;  /* 0x0000001f04057899 */ /* 0x000fc800080006ff */
[----:B------:R-:W-:Y:S01]  /*1fa0*/  VOTEU.ANY UP0, P1 ;  /* 0x0000000000ff7886 */ /* 0x000fe20000800100 */
[----:B------:R3:W-:Y:S04]  /*1fb0*/  @!P3 SYNCS.ARRIVE.TRANS64 RZ, [UR28+0x24000], R2 ;  /* 0x02400002ffffb9a7 */ /* 0x0007e8000800001c */
[----:B------:R-:W-:Y:S01]  /*1fc0*/  @UP0 UIADD3 UR17, UPT, UPT, UR28, 0x24000, URZ ;  /* 0x000240001c110890 */ /* 0x000fe2000fffe0ff */
[----:B------:R-:W-:Y:S01]  /*1fd0*/  VOTEU.ANY UP0, P1 ;  /* 0x0000000000ff7886 */ /* 0x000fe20000800100 */
[----:B------:R-:W-:Y:S01]  /*1fe0*/  BAR.SYNC.DEFER_BLOCKING 0x0 ;  /* 0x0000000000007b1d */ /* 0x000fe20000010000 */
[----:B---3--:R-:W-:-:S05]  /*1ff0*/  IMAD.U32 R2, RZ, RZ, UR5 ;  /* 0x00000005ff027e24 */ /* 0x008fca000f8e00ff */
[----:B------:R-:W-:-:S05]  /*2000*/  VOTEU.ANY UP1, P0 ;  /* 0x0000000000ff7886 */ /* 0x000fca0000020100 */
[----:B------:R-:W-:Y:S01]  /*2010*/  @UP1 UIADD3 UR13, UPT, UPT, UR28, 0x24000, URZ ;  /* 0x000240001c0d1890 */ /* 0x000fe2000fffe0ff */
[----:B------:R-:W-:Y:S01]  /*2020*/  VOTEU.ANY UP1, P0 ;  /* 0x0000000000ff7886 */ /* 0x000fe20000020100 */
[----:B------:R3:W-:Y:S01]  /*2030*/  @UP0 UTMALDG.2D [UR16], [UR24] ;  /* 0x00000010180005b4 */ /* 0x0007e20008008000 */
[----:B------:R-:W-:Y:S01]  /*2040*/  UISETP.NE.U32.AND UP0, UPT, UR22, URZ, UPT ;  /* 0x000000ff1600728c */ /* 0x000fe2000bf05070 */
[----:B------:R5:W-:Y:S06]  /*2050*/  MEMBAR.ALL.CTA ;  /* 0x0000000000007992 */ /* 0x000bec0000008000 */
[----:B-----5:R-:W5:Y:S02]  /*2060*/  FENCE.VIEW.ASYNC.S ;  /* 0x00000000000073c6 */ /* 0x020f640000000000 */
[----:B-----5:R-:W-:Y:S06]  /*2070*/  BAR.SYNC.DEFER_BLOCKING 0x0 ;  /* 0x0000000000007b1d */ /* 0x020fec0000010000 */
[----:B------:R3:W-:Y:S02]  /*2080*/  @UP1 UTMALDG.2D [UR12], [UR26] ;  /* 0x0000000c1a0015b4 */ /* 0x0007e40008008000 */
[----:B------:R-:W-:Y:S06]  /*2090*/  BAR.SYNC.DEFER_BLOCKING 0x0 ;  /* 0x0000000000007b1d */ /* 0x000fec0000010000 */
[----:B------:R-:W5:Y:S02]  /*20a0*/  SYNCS.PHASECHK.TRANS64.TRYWAIT P0, [UR28+0x24000], R2 ;  /* 0x02400002ff0075a7 */ /* 0x000f64000800111c */
[----:B---3-5:R-:W-:Y:S05]  /*20b0*/  @!P0 BRA `(.L_x_61) ;  /* 0x0000000c00a88947 */ /* 0x028fea0003800000 */
.L_x_76:
        /* <DEDUP_REMOVED lines=11> */
[----:B------:R-:W-:Y:S02]  /*2170*/  UIADD3 UR6, UP0, UPT, UR16, 0x2, URZ ;  /* 0x0000000210067890 */ /* 0x000fe4000ff1e0ff */
[----:B------:R-:W-:Y:S02]  /*2180*/  UIADD3 UR32, UP1, UPT, UR30, 0x2, URZ ;  /* 0x000000021e207890 */ /* 0x000fe4000ff3e0ff */
[----:B------:R-:W-:Y:S02]  /*2190*/  UIADD3 UR34, UP2, UPT, UR16, 0x4, URZ ;  /* 0x0000000410227890 */ /* 0x000fe4000ff5e0ff */
[----:B------:R-:W-:Y:S02]  /*21a0*/  UIADD3 UR36, UP3, UPT, UR30, 0x4, URZ ;  /* 0x000000041e247890 */ /* 0x000fe4000ff7e0ff */
[----:B------:R-:W-:-:S02]  /*21b0*/  UIADD3.X UR7, UPT, UPT, UR17, URZ, URZ, UP0, !UPT ;  /* 0x000000ff11077290 */ /* 0x000fc400087fe4ff */
[----:B------:R-:W-:Y:S02]  /*21c0*/  UIADD3.X UR33, UPT, UPT, UR31, URZ, URZ, UP1, !UPT ;  /* 0x000000ff1f217290 */ /* 0x000fe40008ffe4ff */
[----:B------:R-:W-:Y:S02]  /*21d0*/  UIADD3.X UR35, UPT, UPT, UR17, URZ, URZ, UP2, !UPT ;  /* 0x000000ff11237290 */ /* 0x000fe400097fe4ff */
[----:B------:R-:W-:Y:S01]  /*21e0*/  UIADD3.X UR37, UPT, UPT, UR31, URZ, URZ, UP3, !UPT ;  /* 0x000000ff1f257290 */ /* 0x000fe20009ffe4ff */
        /* <DEDUP_REMOVED lines=8> */
[----:B------:R3:W-:Y:S01]  /*2270*/  UTCHMMA gdesc[UR10], gdesc[UR12], tmem[UR23], tmem[UR38], idesc[UR39], UPT ;  /* 0x00ff260c0a0075ea */ /* 0x0007e2000b800017 */
[----:B------:R-:W-:Y:S01]  /*2280*/  UMOV UR44, 0x0 ;  /* 0x00000000002c7882 */ /* 0x000fe20000000000 */
[----:B------:R-:W-:Y:S01]  /*2290*/  UMOV UR45, 0x8400490 ;  /* 0x08400490002d7882 */ /* 0x000fe20000000000 */
[----:B------:R3:W-:Y:S01]  /*22a0*/  UTCHMMA gdesc[UR16], gdesc[UR30], tmem[UR23], tmem[UR40], idesc[UR41], UPT ;  /* 0x00ff281e100075ea */ /* 0x0007e2000b800017 */
[----:B------:R3:W-:Y:S01]  /*22b0*/  UTCHMMA gdesc[UR6], gdesc[UR32], tmem[UR23], tmem[UR42], idesc[UR43], UPT ;  /* 0x00ff2a20060075ea */ /* 0x0007e2000b800017 */
[----:B------:R3:W-:Y:S01]  /*22c0*/  UTCHMMA gdesc[UR34], gdesc[UR36], tmem[UR23], tmem[UR44], idesc[UR45], UPT ;  /* 0x00ff2c24220075ea */ /* 0x0007e2000b800017 */
[----:B------:R-:W-:Y:S01]  /*22d0*/  NOP ;  /* 0x0000000000007918 */ /* 0x000fe20000000000 */
.L_x_62:
[----:B------:R-:W-:Y:S01]  /*22e0*/  ELECT P0, URZ, PT ;  /* 0x0000000000ff782f */ /* 0x000fe20003800000 */
[----:B---3--:R-:W-:-:S03]  /*22f0*/  UIADD3 UR6, UPT, UPT, UR28, 0x24020, URZ ;  /* 0x000240201c067890 */ /* 0x008fc6000fffe0ff */
[----:B------:R-:W-:Y:S01]  /*2300*/  ISETP.LT.U32.AND P0, PT, R132, 0x20, P0 ;  /* 0x000000208400780c */ /* 0x000fe20000701070 */
[----:B------:R-:W-:-:S12]  /*2310*/  UMOV UR7, URZ ;  /* 0x000000ff00077c82 */ /* 0x000fd80008000000 */
[----:B------:R-:W-:Y:S01]  /*2320*/  VOTEU.ANY UP0, P0 ;  /* 0x0000000000ff7886 */ /* 0x000fe20000000100 */
[----:B------:R-:W-:-:S04]  /*2330*/  VOTEU.ANY UP1, P0 ;  /* 0x0000000000ff7886 */ /* 0x000fc80000020100 */
[----:B------:R-:W-:Y:S02]  /*2340*/  @UP0 UMOV UR6, UR6 ;  /* 0x0000000600060c82 */ /* 0x000fe40008000000 */
[----:B------:R3:W-:Y:S01]  /*2350*/  @UP1 UTCBAR [UR6], URZ ;  /* 0x000000ff060013e9 */ /* 0x0007e200080000ff */
[----:B------:R-:W-:Y:S06]  /*2360*/  BAR.SYNC.DEFER_BLOCKING 0x0 ;  /* 0x0000000000007b1d */ /* 0x000fec0000010000 */
[----:B------:R-:W5:Y:S02]  /*2370*/  SYNCS.PHASECHK.TRANS64.TRYWAIT P0, [UR28+0x24020], R2 ;  /* 0x02402002ff0075a7 */ /* 0x000f64000800111c */
[----:B---3-5:R-:W-:Y:S05]  /*2380*/  @!P0 BRA `(.L_x_63) ;  /* 0x0000000c00008947 */ /* 0x028fea0003800000 */
.L_x_77:
[----:B------:R-:W-:Y:S02]  /*2390*/  UIADD3 UR9, UPT, UPT, UR9, 0x1, URZ ;  /* 0x0000000109097890 */ /* 0x000fe4000fffe0ff */
[----:B------:R-:W-:Y:S02]  /*23a0*/  UIADD3 UR18, UPT, UPT, UR18, 0x40, URZ ;  /* 0x0000004012127890 */ /* 0x000fe4000fffe0ff */
[----:B------:R-:W-:-:S04]  /*23b0*/  UISETP.NE.U32.AND UP0, UPT, UR9, 0x3, UPT ;  /* 0x000000030900788c */ /* 0x000fc8000bf05070 */
[----:B------:R-:W-:Y:S02]  /*23c0*/  USEL UR5, URZ, 0x1, UP0 ;  /* 0x00000001ff057887 */ /* 0x000fe40008000000 */
[----:B------:R-:W-:Y:S02]  /*23d0*/  USEL UR9, UR9, URZ, UP0 ;  /* 0x000000ff09097287 */ /* 0x000fe40008000000 */
[----:B--2---:R-:W-:Y:S02]  /*23e0*/  UISETP.GE.AND UP0, UPT, UR18, UR29, UPT ;  /* 0x0000001d1200728c */ /* 0x004fe4000bf06270 */
[----:B------:R-:W-:-:S07]  /*23f0*/  ULOP3.LUT UR4, UR4, UR5, URZ, 0x3c, !UPT ;  /* 0x0000000504047292 */ /* 0x000fce000f8e3cff */
[----:B------:R-:W-:Y:S05]  /*2400*/  BRA.U !UP0, `(.L_x_64) ;  /* 0xfffffff908b47547 */ /* 0x000fea000b83ffff */
.L_x_57:
[----:B---3-5:R-:W-:Y:S06]  /*2410*/  BAR.SYNC.DEFER_BLOCKING 0x0 ;  /* 0x0000000000007b1d */ /* 0x028fec0000010000 */
[----:B------:R-:W-:Y:S04]  /*2420*/  BSSY.RECONVERGENT B5, `(.L_x_65) ;  /* 0x0000004000057945 */ /* 0x000fe80003800200 */
[----:B------:R-:W-:Y:S05]  /*2430*/  @P3 BRA `(.L_x_66) ;  /* 0x0000000000083947 */ /* 0x000fea0003800000 */
[----:B------:R-:W2:Y:S02]  /*2440*/  SYNCS.CCTL.IV [UR8+0x24000] ;  /* 0x02400000ff0079b1 */ /* 0x000ea40008000008 */
[----:B--2---:R-:W2:Y:S02]  /*2450*/  SYNCS.CCTL.IV [UR8+0x24020] ;  /* 0x02402000ff0079b1 */ /* 0x004ea40008000008 */
.L_x_66:
[----:B------:R-:W-:Y:S05]  /*2460*/  BSYNC.RECONVERGENT B5 ;  /* 0x0000000000057941 */ /* 0x000fea0003800200 */
.L_x_65:
[----:B--2---:R-:W-:Y:S06]  /*2470*/  BAR.SYNC.DEFER_BLOCKING 0x0 ;  /* 0x0000000000007b1d */ /* 0x004fec0000010000 */
[----:B------:R-:W-:Y:S04]  /*2480*/  BSSY.RECONVERGENT B5, `(.L_x_67) ;  /* 0x0000004000057945 */ /* 0x000fe80003800200 */
[----:B------:R-:W-:Y:S05]  /*2490*/  @P3 BRA `(.L_x_68) ;  /* 0x0000000000083947 */ /* 0x000fea0003800000 */
[----:B------:R-:W2:Y:S02]  /*24a0*/  SYNCS.CCTL.IV [UR8+0x24008] ;  /* 0x02400800ff0079b1 */ /* 0x000ea40008000008 */
[----:B--2---:R-:W2:Y:S02]  /*24b0*/  SYNCS.CCTL.IV [UR8+0x24028] ;  /* 0x02402800ff0079b1 */ /* 0x004ea40008000008 */
.L_x_68:
[----:B------:R-:W-:Y:S05]  /*24c0*/  BSYNC.RECONVERGENT B5 ;  /* 0x0000000000057941 */ /* 0x000fea0003800200 */
.L_x_67:
[----:B--2---:R-:W-:Y:S06]  /*24d0*/  BAR.SYNC.DEFER_BLOCKING 0x0 ;  /* 0x0000000000007b1d */ /* 0x004fec0000010000 */
[----:B------:R-:W-:Y:S04]  /*24e0*/  BSSY.RECONVERGENT B5, `(.L_x_69) ;  /* 0x0000004000057945 */ /* 0x000fe80003800200 */
[----:B------:R-:W-:Y:S05]  /*24f0*/  @P3 BRA `(.L_x_70) ;  /* 0x0000000000083947 */ /* 0x000fea0003800000 */
[----:B------:R-:W2:Y:S02]  /*2500*/  SYNCS.CCTL.IV [UR8+0x24010] ;  /* 0x02401000ff0079b1 */ /* 0x000ea40008000008 */
[----:B--2---:R-:W2:Y:S02]  /*2510*/  SYNCS.CCTL.IV [UR8+0x24030] ;  /* 0x02403000ff0079b1 */ /* 0x004ea40008000008 */
.L_x_70:
[----:B------:R-:W-:Y:S05]  /*2520*/  BSYNC.RECONVERGENT B5 ;  /* 0x0000000000057941 */ /* 0x000fea0003800200 */
.L_x_69:
[----:B------:R-:W-:Y:S01]  /*2530*/  ULOP3.LUT UR4, UR22, 0x3, URZ, 0xc0, !UPT ;  /* 0x0000000316047892 */ /* 0x000fe2000f8ec0ff */
[C---:B------:R-:W-:Y:S01]  /*2540*/  IMAD.SHL.U32 R2, R0.reuse, 0x10, RZ ;  /* 0x0000001000027824 */ /* 0x040fe200078e00ff */
[----:B------:R-:W-:Y:S01]  /*2550*/  USHF.L.U32 UR22, UR22, 0x5, URZ ;  /* 0x0000000516167899 */ /* 0x000fe200080006ff */
[C---:B------:R-:W-:Y:S01]  /*2560*/  IMAD.SHL.U32 R3, R0.reuse, 0x100, RZ ;  /* 0x0000010000037824 */ /* 0x040fe200078e00ff */
[----:B------:R-:W-:Y:S01]  /*2570*/  ULEA UR5, UR4, UR23, 0x15 ;  /* 0x0000001704057291 */ /* 0x000fe2000f8ea8ff */
[----:B------:R-:W-:Y:S01]  /*2580*/  IMAD.SHL.U32 R0, R0, 0x80, RZ ;  /* 0x0000008000007824 */ /* 0x000fe200078e00ff */
[----:B------:R-:W-:Y:S02]  /*2590*/  ULOP3.LUT UR22, UR22, 0x80, URZ, 0xc0, !UPT ;  /* 0x0000008016167892 */ /* 0x000fe4000f8ec0ff */
[----:B------:R-:W-:Y:S02]  /*25a0*/  LOP3.LUT R3, R2, 0x8070, R3, 0xc8, !PT ;  /* 0x0000807002037812 */ /* 0x000fe400078ec803 */
[----:B------:R-:W-:Y:S01]  /*25b0*/  ELECT P0, URZ, PT ;  /* 0x0000000000ff782f */ /* 0x000fe20003800000 */
[----:B------:R-:W-:Y:S01]  /*25c0*/  UIADD3 UR5, UPT, UPT, UR5, UR22, URZ ;  /* 0x0000001605057290 */ /* 0x000fe2000fffe0ff */
[----:B------:R-:W-:Y:S01]  /*25d0*/  LOP3.LUT R0, R3, 0x3f80, R0, 0xf8, !PT ;  /* 0x00003f8003007812 */ /* 0x000fe200078ef800 */
[----:B------:R-:W-:Y:S01]  /*25e0*/  UMOV UR6, UR19 ;  /* 0x0000001300067c82 */ /* 0x000fe20008000000 */
[----:B------:R-:W-:-:S02]  /*25f0*/  ISETP.LT.U32.AND P0, PT, R132, 0x80, P0 ;  /* 0x000000808400780c */ /* 0x000fc40000701070 */
[C---:B------:R-:W-:Y:S02]  /*2600*/  LOP3.LUT R2, R0.reuse, 0x10, RZ, 0x3c, !PT ;  /* 0x0000001000027812 */ /* 0x040fe400078e3cff */
[----:B------:R-:W-:Y:S02]  /*2610*/  LOP3.LUT R3, R0, 0x20, RZ, 0x3c, !PT ;  /* 0x0000002000037812 */ /* 0x000fe400078e3cff */
[----:B----4-:R-:W3:Y:S01]  /*2620*/  LDTM.x128 R4, tmem[UR5] ;  /* 0x00000005000479ee */ /* 0x010ee200083c0000 */
[----:B------:R-:W-:Y:S01]  /*2630*/  NOP ;  /* 0x0000000000007918 */ /* 0x000fe20000000000 */
[----:B------:R-:W-:Y:S02]  /*2640*/  ULEA UR5, UR4, UR15, 0x6 ;  /* 0x0000000f04057291 */ /* 0x000fe4000f8e30ff */
[----:B------:R-:W-:-:S03]  /*2650*/  ULEA UR4, UR4, UR8, 0xe ;  /* 0x0000000804047291 */ /* 0x000fc6000f8e70ff */
[----:B---3--:R-:W-:Y:S01]  /*2660*/  VOTEU.ANY UP1, P0 ;  /* 0x0000000000ff7886 */ /* 0x008fe20000020100 */
[----:B------:R-:W-:Y:S01]  /*2670*/  VOTEU.ANY UP0, P0 ;  /* 0x0000000000ff7886 */ /* 0x000fe20000000100 */
[----:B------:R-:W-:Y:S02]  /*2680*/  F2FP.BF16.F32.PACK_AB R4, R5, R4 ;  /* 0x000000040504723e */ /* 0x000fe400000010ff */
[----:B------:R-:W-:Y:S02]  /*2690*/  F2FP.BF16.F32.PACK_AB R68, R69, R68 ;  /* 0x000000444544723e */ /* 0x000fe400000010ff */
[----:B------:R-:W-:Y:S02]  /*26a0*/  F2FP.BF16.F32.PACK_AB R5, R7, R6 ;  /* 0x000000060705723e */ /* 0x000fe400000010ff */
[----:B------:R-:W-:Y:S02]  /*26b0*/  F2FP.BF16.F32.PACK_AB R12, R13, R12 ;  /* 0x0000000c0d0c723e */ /* 0x000fe400000010ff */
[----:B------:R-:W-:-:S02]  /*26c0*/  F2FP.BF16.F32.PACK_AB R69, R71, R70 ;  /* 0x000000464745723e */ /* 0x000fc400000010ff */
[----:B------:R-:W-:Y:S02]  /*26d0*/  F2FP.BF16.F32.PACK_AB R76, R77, R76 ;  /* 0x0000004c4d4c723e */ /* 0x000fe400000010ff */
[----:B------:R-:W-:Y:S02]  /*26e0*/  F2FP.BF16.F32.PACK_AB R6, R9, R8 ;  /* 0x000000080906723e */ /* 0x000fe400000010ff */
[----:B------:R-:W-:Y:S02]  /*26f0*/  F2FP.BF16.F32.PACK_AB R7, R11, R10 ;  /* 0x0000000a0b07723e */ /* 0x000fe400000010ff */
[----:B------:R-:W-:Y:S02]  /*2700*/  F2FP.BF16.F32.PACK_AB R13, R15, R14 ;  /* 0x0000000e0f0d723e */ /* 0x000fe400000010ff */
[----:B------:R-:W-:Y:S01]  /*2710*/  F2FP.BF16.F32.PACK_AB R20, R21, R20 ;  /* 0x000000141514723e */ /* 0x000fe200000010ff */
[----:B--2---:R2:W-:Y:S01]  /*2720*/  STS.128 [R0+UR8], R4 ;  /* 0x0000000400007988 */ /* 0x0045e20008000c08 */
[----:B------:R-:W-:-:S02]  /*2730*/  F2FP.BF16.F32.PACK_AB R70, R73, R72 ;  /* 0x000000484946723e */ /* 0x000fc400000010ff */
[----:B------:R-:W-:Y:S02]  /*2740*/  F2FP.BF16.F32.PACK_AB R71, R75, R74 ;  /* 0x0000004a4b47723e */ /* 0x000fe400000010ff */
[----:B------:R-:W-:Y:S02]  /*2750*/  F2FP.BF16.F32.PACK_AB R77, R79, R78 ;  /* 0x0000004e4f4d723e */ /* 0x000fe400000010ff */
[----:B------:R-:W-:Y:S01]  /*2760*/  F2FP.BF16.F32.PACK_AB R84, R85, R84 ;  /* 0x000000545554723e */ /* 0x000fe200000010ff */
[----:B------:R3:W-:Y:S01]  /*2770*/  STS.128 [R0+UR8+0x4000], R68 ;  /* 0x0040004400007988 */ /* 0x0007e20008000c08 */
[----:B------:R-:W-:Y:S02]  /*2780*/  F2FP.BF16.F32.PACK_AB R14, R17, R16 ;  /* 0x00000010110e723e */ /* 0x000fe400000010ff */
[----:B------:R-:W-:Y:S02]  /*2790*/  F2FP.BF16.F32.PACK_AB R15, R19, R18 ;  /* 0x00000012130f723e */ /* 0x000fe400000010ff */
[----:B------:R-:W-:-:S02]  /*27a0*/  F2FP.BF16.F32.PACK_AB R21, R23, R22 ;  /* 0x000000161715723e */ /* 0x000fc400000010ff */
[----:B------:R-:W-:Y:S01]  /*27b0*/  F2FP.BF16.F32.PACK_AB R28, R29, R28 ;  /* 0x0000001c1d1c723e */ /* 0x000fe200000010ff */
[----:B------:R4:W-:Y:S01]  /*27c0*/  STS.128 [R2+UR8], R12 ;  /* 0x0000000c02007988 */ /* 0x0009e20008000c08 */
[----:B------:R-:W-:Y:S02]  /*27d0*/  F2FP.BF16.F32.PACK_AB R78, R81, R80 ;  /* 0x00000050514e723e */ /* 0x000fe400000010ff */
[----:B------:R-:W-:Y:S02]  /*27e0*/  F2FP.BF16.F32.PACK_AB R79, R83, R82 ;  /* 0x00000052534f723e */ /* 0x000fe400000010ff */
[----:B------:R-:W-:Y:S02]  /*27f0*/  F2FP.BF16.F32.PACK_AB R85, R87, R86 ;  /* 0x000000565755723e */ /* 0x000fe400000010ff */
[----:B------:R-:W-:Y:S01]  /*2800*/  F2FP.BF16.F32.PACK_AB R92, R93, R92 ;  /* 0x0000005c5d5c723e */ /* 0x000fe200000010ff */
[----:B------:R4:W-:Y:S01]  /*2810*/  STS.128 [R2+UR8+0x4000], R76 ;  /* 0x0040004c02007988 */ /* 0x0009e20008000c08 */
[----:B------:R-:W-:-:S02]  /*2820*/  F2FP.BF16.F32.PACK_AB R22, R25, R24 ;  /* 0x000000181916723e */ /* 0x000fc400000010ff */
[----:B------:R-:W-:Y:S02]  /*2830*/  F2FP.BF16.F32.PACK_AB R23, R27, R26 ;  /* 0x0000001a1b17723e */ /* 0x000fe400000010ff */
[----:B------:R-:W-:Y:S02]  /*2840*/  F2FP.BF16.F32.PACK_AB R29, R31, R30 ;  /* 0x0000001e1f1d723e */ /* 0x000fe400000010ff */
[----:B------:R-:W-:Y:S01]  /*2850*/  F2FP.BF16.F32.PACK_AB R36, R37, R36 ;  /* 0x000000242524723e */ /* 0x000fe200000010ff */
[----:B------:R4:W-:Y:S01]  /*2860*/  STS.128 [R3+UR8], R20 ;  /* 0x0000001403007988 */ /* 0x0009e20008000c08 */
[----:B------:R-:W-:Y:S02]  /*2870*/  F2FP.BF16.F32.PACK_AB R86, R89, R88 ;  /* 0x000000585956723e */ /* 0x000fe400000010ff */
[----:B------:R-:W-:Y:S02]  /*2880*/  F2FP.BF16.F32.PACK_AB R87, R91, R90 ;  /* 0x0000005a5b57723e */ /* 0x000fe400000010ff */
[----:B------:R-:W-:-:S02]  /*2890*/  F2FP.BF16.F32.PACK_AB R93, R95, R94 ;  /* 0x0000005e5f5d723e */ /* 0x000fc400000010ff */
[----:B------:R-:W-:Y:S01]  /*28a0*/  F2FP.BF16.F32.PACK_AB R100, R101, R100 ;  /* 0x000000646564723e */ /* 0x000fe200000010ff */
[----:B------:R4:W-:Y:S01]  /*28b0*/  STS.128 [R3+UR8+0x4000], R84 ;  /* 0x0040005403007988 */ /* 0x0009e20008000c08 */
        /* <DEDUP_REMOVED lines=8> */
[----:B------:R-:W-:Y:S02]  /*2940*/  LOP3.LUT R8, R0, 0x30, RZ, 0x3c, !PT ;  /* 0x0000003000087812 */ /* 0x000fe400078e3cff */
[----:B------:R-:W-:Y:S02]  /*2950*/  F2FP.BF16.F32.PACK_AB R38, R41, R40 ;  /* 0x000000282926723e */ /* 0x000fe400000010ff */
[----:B------:R-:W-:Y:S01]  /*2960*/  F2FP.BF16.F32.PACK_AB R39, R43, R42 ;  /* 0x0000002a2b27723e */ /* 0x000fe200000010ff */
[----:B------:R4:W-:Y:S01]  /*2970*/  STS.128 [R8+UR8], R28 ;  /* 0x0000001c08007988 */ /* 0x0009e20008000c08 */
[----:B------:R-:W-:-:S02]  /*2980*/  F2FP.BF16.F32.PACK_AB R45, R47, R46 ;  /* 0x0000002e2f2d723e */ /* 0x000fc400000010ff */
[----:B------:R-:W-:Y:S01]  /*2990*/  F2FP.BF16.F32.PACK_AB R52, R53, R52 ;  /* 0x000000343534723e */ /* 0x000fe200000010ff */
[----:B------:R4:W-:Y:S01]  /*29a0*/  STS.128 [R8+UR8+0x4000], R92 ;  /* 0x0040005c08007988 */ /* 0x0009e20008000c08 */
[----:B------:R-:W-:Y:S02]  /*29b0*/  F2FP.BF16.F32.PACK_AB R102, R105, R104 ;  /* 0x000000686966723e */ /* 0x000fe400000010ff */
[----:B------:R-:W-:Y:S02]  /*29c0*/  F2FP.BF16.F32.PACK_AB R103, R107, R106 ;  /* 0x0000006a6b67723e */ /* 0x000fe400000010ff */
[----:B------:R-:W-:Y:S02]  /*29d0*/  F2FP.BF16.F32.PACK_AB R109, R111, R110 ;  /* 0x0000006e6f6d723e */ /* 0x000fe400000010ff */
[----:B------:R-:W-:Y:S02]  /*29e0*/  F2FP.BF16.F32.PACK_AB R116, R117, R116 ;  /* 0x000000747574723e */ /* 0x000fe400000010ff */
[----:B------:R-:W-:-:S02]  /*29f0*/  LOP3.LUT R9, R0, 0x40, RZ, 0x3c, !PT ;  /* 0x0000004000097812 */ /* 0x000fc400078e3cff */
[----:B------:R-:W-:Y:S02]  /*2a00*/  F2FP.BF16.F32.PACK_AB R46, R49, R48 ;  /* 0x00000030312e723e */ /* 0x000fe400000010ff */
[----:B------:R-:W-:Y:S01]  /*2a10*/  F2FP.BF16.F32.PACK_AB R47, R51, R50 ;  /* 0x00000032332f723e */ /* 0x000fe200000010ff */
[----:B------:R4:W-:Y:S01]  /*2a20*/  STS.128 [R9+UR8], R36 ;  /* 0x0000002409007988 */ /* 0x0009e20008000c08 */
[----:B------:R-:W-:Y:S02]  /*2a30*/  F2FP.BF16.F32.PACK_AB R53, R55, R54 ;  /* 0x000000363735723e */ /* 0x000fe400000010ff */
[----:B------:R-:W-:Y:S01]  /*2a40*/  F2FP.BF16.F32.PACK_AB R60, R61, R60 ;  /* 0x0000003c3d3c723e */ /* 0x000fe200000010ff */
[----:B------:R4:W-:Y:S01]  /*2a50*/  STS.128 [R9+UR8+0x4000], R100 ;  /* 0x0040006409007988 */ /* 0x0009e20008000c08 */
[----:B------:R-:W-:Y:S02]  /*2a60*/  F2FP.BF16.F32.PACK_AB R110, R113, R112 ;  /* 0x00000070716e723e */ /* 0x000fe400000010ff */
[----:B------:R-:W-:-:S02]  /*2a70*/  F2FP.BF16.F32.PACK_AB R111, R115, R114 ;  /* 0x00000072736f723e */ /* 0x000fc400000010ff */
        /* <DEDUP_REMOVED lines=11> */
[----:B--2---:R-:W-:Y:S02]  /*2b30*/  LOP3.LUT R4, R0, 0x60, RZ, 0x3c, !PT ;  /* 0x0000006000047812 */ /* 0x004fe400078e3cff */
[----:B------:R-:W-:Y:S02]  /*2b40*/  F2FP.BF16.F32.PACK_AB R62, R65, R64 ;  /* 0x00000040413e723e */ /* 0x000fe400000010ff */
[----:B------:R-:W-:Y:S01]  /*2b50*/  F2FP.BF16.F32.PACK_AB R63, R67, R66 ;  /* 0x00000042433f723e */ /* 0x000fe200000010ff */
[----:B------:R4:W-:Y:S01]  /*2b60*/  STS.128 [R4+UR8], R52 ;  /* 0x0000003404007988 */ /* 0x0009e20008000c08 */
[----:B------:R-:W-:-:S02]  /*2b70*/  F2FP.BF16.F32.PACK_AB R126, R129, R128 ;  /* 0x00000080817e723e */ /* 0x000fc400000010ff */
[----:B------:R-:W-:Y:S01]  /*2b80*/  F2FP.BF16.F32.PACK_AB R127, R131, R130 ;  /* 0x00000082837f723e */ /* 0x000fe200000010ff */
[----:B------:R4:W-:Y:S01]  /*2b90*/  STS.128 [R4+UR8+0x4000], R116 ;  /* 0x0040007404007988 */ /* 0x0009e20008000c08 */
[----:B---3--:R-:W-:-:S05]  /*2ba0*/  LOP3.LUT R0, R0, 0x70, RZ, 0x3c, !PT ;  /* 0x0000007000007812 */ /* 0x008fca00078e3cff */
[----:B------:R4:W-:Y:S04]  /*2bb0*/  STS.128 [R0+UR8], R60 ;  /* 0x0000003c00007988 */ /* 0x0009e80008000c08 */
[----:B------:R4:W-:Y:S01]  /*2bc0*/  STS.128 [R0+UR8+0x4000], R124 ;  /* 0x0040007c00007988 */ /* 0x0009e20008000c08 */
[----:B------:R2:W-:Y:S06]  /*2bd0*/  MEMBAR.ALL.CTA ;  /* 0x0000000000007992 */ /* 0x0005ec0000008000 */
[----:B--2---:R-:W2:Y:S02]  /*2be0*/  FENCE.VIEW.ASYNC.S ;  /* 0x00000000000073c6 */ /* 0x004ea40000000000 */
[----:B--2---:R-:W-:Y:S06]  /*2bf0*/  BAR.SYNC.DEFER_BLOCKING 0x0 ;  /* 0x0000000000007b1d */ /* 0x004fec0000010000 */
[----:B------:R4:W-:Y:S01]  /*2c00*/  @UP1 UTMASTG.2D [UR4], [UR20] ;  /* 0x00000004140013b5 */ /* 0x0009e20008008000 */
[----:B------:R0:W-:Y:S01]  /*2c10*/  UTMACMDFLUSH ;  /* 0x00000000000079b7 */ /* 0x0001e20000000000 */
[----:B------:R-:W-:-:S04]  /*2c20*/  DEPBAR.LE SB0, 0x0 ;  /* 0x000080000000791a */ /* 0x000fc80000000000 */
[----:B------:R-:W-:Y:S08]  /*2c30*/  BAR.SYNC.DEFER_BLOCKING 0x0 ;  /* 0x0000000000007b1d */ /* 0x000ff00000010000 */
[----:B------:R-:W-:Y:S06]  /*2c40*/  BAR.SYNC.DEFER_BLOCKING 0x0 ;  /* 0x0000000000007b1d */ /* 0x000fec0000010000 */
[----:B----4-:R-:W-:Y:S05]  /*2c50*/  @P2 BRA `(.L_x_71) ;  /* 0x0000000000a02947 */ /* 0x010fea0003800000 */
[----:B------:R-:W2:Y:S01]  /*2c60*/  S2UR UR5, SR_CgaCtaId ;  /* 0x00000000000579c3 */ /* 0x000ea20000008800 */
[----:B------:R-:W-:Y:S01]  /*2c70*/  NOP ;  /* 0x0000000000007918 */ /* 0x000fe20000000000 */
[----:B------:R-:W-:Y:S01]  /*2c80*/  UMOV UR4, 0x50 ;  /* 0x0000005000047882 */ /* 0x000fe20000000000 */
[----:B------:R-:W-:Y:S02]  /*2c90*/  IMAD.U32 R0, RZ, RZ, UR23 ;  /* 0x00000017ff007e24 */ /* 0x000fe4000f8e00ff */
[----:B------:R-:W-:Y:S02]  /*2ca0*/  IMAD.MOV.U32 R3, RZ, RZ, 0xff ;  /* 0x000000ffff037424 */ /* 0x000fe400078e00ff */
[----:B------:R-:W-:Y:S01]  /*2cb0*/  IMAD.MOV.U32 R7, RZ, RZ, 0x1 ;  /* 0x00000001ff077424 */ /* 0x000fe200078e00ff */
[----:B------:R-:W-:-:S04]  /*2cc0*/  LOP3.LUT R0, R0, 0xffff, RZ, 0xc0, !PT ;  /* 0x0000ffff00007812 */ /* 0x000fc800078ec0ff */
[----:B------:R-:W-:-:S05]  /*2cd0*/  SHF.R.U32.HI R0, RZ, 0x5, R0 ;  /* 0x00000005ff007819 */ /* 0x000fca0000011600 */
[----:B------:R-:W-:Y:S01]  /*2ce0*/  VIADD R2, R0, 0x10 ;  /* 0x0000001000027836 */ /* 0x000fe20000000000 */
[----:B------:R-:W-:Y:S01]  /*2cf0*/  SHF.L.U32 R0, R3, R0, RZ ;  /* 0x0000000003007219 */ /* 0x000fe200000006ff */
[----:B--2---:R-:W-:-:S03]  /*2d00*/  ULEA UR6, UR5, UR4, 0x18 ;  /* 0x0000000405067291 */ /* 0x004fc6000f8ec0ff */
[----:B------:R-:W-:-:S04]  /*2d10*/  SHF.L.U32 R3, R7, R2, RZ ;  /* 0x0000000207037219 */ /* 0x000fc800000006ff */
[----:B------:R-:W-:Y:S02]  /*2d20*/  LOP3.LUT R0, R3, R0, RZ, 0xfc, !PT ;  /* 0x0000000003007212 */ /* 0x000fe400078efcff */
[----:B------:R-:W2:Y:S02]  /*2d30*/  LDS R5, [UR6] ;  /* 0x00000006ff057984 */ /* 0x000ea40008000800 */
[C---:B------:R-:W-:Y:S02]  /*2d40*/  LOP3.LUT R2, R0.reuse, 0xffff, RZ, 0xc0, !PT ;  /* 0x0000ffff00027812 */ /* 0x040fe400078ec0ff */
[----:B--2---:R-:W-:-:S04]  /*2d50*/  LOP3.LUT R3, R0, 0xffff, R5, 0x80, !PT ;  /* 0x0000ffff00037812 */ /* 0x004fc800078e8005 */
[----:B------:R-:W-:-:S13]  /*2d60*/  ISETP.NE.AND P0, PT, R3, R2, PT ;  /* 0x000000020300720c */ /* 0x000fda0003f05270 */
[----:B------:R-:W-:Y:S05]  /*2d70*/  @P0 BRA `(.L_x_72) ;  /* 0x0000000000500947 */ /* 0x000fea0003800000 */
[----:B------:R-:W-:Y:S02]  /*2d80*/  SHF.R.U32.HI R5, RZ, 0x10, R5 ;  /* 0x00000010ff057819 */ /* 0x000fe40000011605 */
[----:B------:R-:W-:-:S04]  /*2d90*/  SHF.R.U32.HI R2, RZ, 0x10, R0 ;  /* 0x00000010ff027819 */ /* 0x000fc80000011600 */
[----:B------:R-:W-:-:S04]  /*2da0*/  LOP3.LUT R5, R5, R2, RZ, 0xc0, !PT ;  /* 0x0000000205057212 */ /* 0x000fc800078ec0ff */
[----:B------:R-:W-:-:S13]  /*2db0*/  ISETP.NE.AND P0, PT, R5, R2, PT ;  /* 0x000000020500720c */ /* 0x000fda0003f05270 */
[----:B------:R-:W-:Y:S05]  /*2dc0*/  @P0 BRA `(.L_x_73) ;  /* 0x0000000000300947 */ /* 0x000fea0003800000 */
[----:B------:R-:W-:Y:S01]  /*2dd0*/  R2UR UR4, R0 ;  /* 0x00000000000472ca */ /* 0x000fe200000e0000 */
[----:B------:R-:W-:Y:S01]  /*2de0*/  VOTEU.ANY UR5, UPT, PT ;  /* 0x0000000000057886 */ /* 0x000fe200038e0100 */
[----:B------:R-:W2:Y:S01]  /*2df0*/  S2R R0, SR_LANEID ;  /* 0x0000000000007919 */ /* 0x000ea20000000000 */
[----:B------:R-:W-:-:S10]  /*2e00*/  UFLO.U32 UR5, UR5 ;  /* 0x00000005000572bd */ /* 0x000fd400080e0000 */
[----:B------:R-:W-:-:S06]  /*2e10*/  ULOP3.LUT UR4, URZ, UR4, URZ, 0x33, !UPT ;  /* 0x00000004ff047292 */ /* 0x000fcc000f8e33ff */
[----:B------:R-:W-:-:S04]  /*2e20*/  IMAD.U32 R2, RZ, RZ, UR4 ;  /* 0x00000004ff027e24 */ /* 0x000fc8000f8e00ff */
[----:B------:R-:W3:Y:S02]  /*2e30*/  REDUX UR7, R2 ;  /* 0x00000000020773c4 */ /* 0x000ee40000000000 */
[----:B------:R4:W-:Y:S01]  /*2e40*/  UTCATOMSWS.AND URZ, UR4 ;  /* 0x0000000400ff79e3 */ /* 0x0009e20008000000 */
[----:B--2---:R-:W-:Y:S01]  /*2e50*/  ISETP.EQ.U32.AND P0, PT, R0, UR5, PT ;  /* 0x0000000500007c0c */ /* 0x004fe2000bf02070 */
[----:B---3--:R-:W-:-:S12]  /*2e60*/  IMAD.U32 R0, RZ, RZ, UR7 ;  /* 0x00000007ff007e24 */ /* 0x008fd8000f8e00ff */
[----:B------:R4:W-:Y:S01]  /*2e70*/  @P0 ATOMS.AND RZ, [UR6], R0 ;  /* 0x00000000ffff098c */ /* 0x0009e2000a800006 */
[----:B------:R-:W-:Y:S05]  /*2e80*/  BRA `(.L_x_71) ;  /* 0x0000000000147947 */ /* 0x000fea0003800000 */
.L_x_73:
[----:B------:R-:W-:-:S07]  /*2e90*/  MOV R2, 0x2eb0 ;  /* 0x00002eb000027802 */ /* 0x000fce0000000f00 */
[----:B-1----:R-:W-:Y:S05]  /*2ea0*/  CALL.REL.NOINC `($__internal_0_$__cuda_sm10x_tcgen05_guardrail_trap_col_being_dealloced_not_returned_by_alloc) ;  /* 0x0000000000447944 */ /* 0x002fea0003c00000 */
[----:B------:R-:W-:Y:S05]  /*2eb0*/  BRA `(.L_x_71) ;  /* 0x0000000000087947 */ /* 0x000fea0003800000 */
.L_x_72:
[----:B------:R-:W-:-:S07]  /*2ec0*/  MOV R2, 0x2ee0 ;  /* 0x00002ee000027802 */ /* 0x000fce0000000f00 */
[----:B-1----:R-:W-:Y:S05]  /*2ed0*/  CALL.REL.NOINC `($__internal_2_$__cuda_sm10x_tcgen05_guardrail_trap_unallocated_columns_being_dealloced) ;  /* 0x0000000000507944 */ /* 0x002fea0003c00000 */
.L_x_71:
[----:B------:R-:W-:Y:S01]  /*2ee0*/  NOP ;  /* 0x0000000000007918 */ /* 0x000fe20000000000 */
[----:B----4-:R-:W-:Y:S05]  /*2ef0*/  EXIT ;  /* 0x000000000000794d */ /* 0x010fea0003800000 */
.L_x_58:
[----:B------:R-:W2:Y:S02]  /*2f00*/  SYNCS.PHASECHK.TRANS64.TRYWAIT P0, [UR8+0x24000], RZ ;  /* 0x024000ffff0075a7 */ /* 0x000ea40008001108 */
[----:B--2---:R-:W-:Y:S05]  /*2f10*/  @!P0 BRA `(.L_x_58) ;  /* 0xfffffffc00f88947 */ /* 0x004fea000383ffff */
[----:B------:R-:W-:Y:S05]  /*2f20*/  BRA `(.L_x_74) ;  /* 0xffffffec00307947 */ /* 0x000fea000383ffff */
.L_x_60:
[----:B------:R-:W2:Y:S02]  /*2f30*/  SYNCS.PHASECHK.TRANS64.TRYWAIT P1, [UR8+0x24020], RZ ;  /* 0x024020ffff0075a7 */ /* 0x000ea40008021108 */
[----:B--2---:R-:W-:Y:S05]  /*2f40*/  @!P1 BRA `(.L_x_60) ;  /* 0xfffffffc00f89947 */ /* 0x004fea000383ffff */
[----:B------:R-:W-:Y:S05]  /*2f50*/  BRA `(.L_x_75) ;  /* 0xffffffec00cc7947 */ /* 0x000fea000383ffff */
.L_x_61:
[----:B------:R-:W3:Y:S02]  /*2f60*/  SYNCS.PHASECHK.TRANS64.TRYWAIT P0, [UR28+0x24000], R2 ;  /* 0x02400002ff0075a7 */ /* 0x000ee4000800111c */
[----:B---3--:R-:W-:Y:S05]  /*2f70*/  @!P0 BRA `(.L_x_61) ;  /* 0xfffffffc00f88947 */ /* 0x008fea000383ffff */
[----:B------:R-:W-:Y:S05]  /*2f80*/  BRA `(.L_x_76) ;  /* 0xfffffff0004c7947 */ /* 0x000fea000383ffff */
.L_x_63:
[----:B------:R-:W3:Y:S02]  /*2f90*/  SYNCS.PHASECHK.TRANS64.TRYWAIT P0, [UR28+0x24020], R2 ;  /* 0x02402002ff0075a7 */ /* 0x000ee4000800111c */
[----:B---3--:R-:W-:Y:S05]  /*2fa0*/  @!P0 BRA `(.L_x_63) ;  /* 0xfffffffc00f88947 */ /* 0x008fea000383ffff */
[----:B------:R-:W-:Y:S05]  /*2fb0*/  BRA `(.L_x_77) ;  /* 0xfffffff000f47947 */ /* 0x000fea000383ffff */
        .weak           $__internal_0_$__cuda_sm10x_tcgen05_guardrail_trap_col_being_dealloced_not_returned_by_alloc
        .type           $__internal_0_$__cuda_sm10x_tcgen05_guardrail_trap_col_being_dealloced_not_returned_by_alloc,@function
        .size           $__internal_0_$__cuda_sm10x_tcgen05_guardrail_trap_col_being_dealloced_not_returned_by_alloc,($__internal_1_$__cuda_sm10x_tcgen05_guardrail_trap_phase_invalid_during_alloc - $__internal_0_$__cuda_sm10x_tcgen05_guardrail_trap_col_being_dealloced_not_returned_by_alloc)
$__internal_0_$__cuda_sm10x_tcgen05_guardrail_trap_col_being_dealloced_not_returned_by_alloc:
[----:B------:R-:W-:Y:S05]  /*2fc0*/  BPT.TRAP 0x1 ;  /* 0x000000040000795c */ /* 0x000fea0000300000 */
[----:B------:R-:W-:-:S04]  /*2fd0*/  IMAD.MOV.U32 R3, RZ, RZ, 0x0 ;  /* 0x00000000ff037424 */ /* 0x000fc800078e00ff */
[----:B------:R-:W-:Y:S05]  /*2fe0*/  RET.REL.NODEC R2 `(gluon_tcgen05) ;  /* 0xffffffd002047950 */ /* 0x000fea0003c3ffff */
        .weak           $__internal_1_$__cuda_sm10x_tcgen05_guardrail_trap_phase_invalid_during_alloc
        .type           $__internal_1_$__cuda_sm10x_tcgen05_guardrail_trap_phase_invalid_during_alloc,@function
        .size           $__internal_1_$__cuda_sm10x_tcgen05_guardrail_trap_phase_invalid_during_alloc,($__internal_2_$__cuda_sm10x_tcgen05_guardrail_trap_unallocated_columns_being_dealloced - $__internal_1_$__cuda_sm10x_tcgen05_guardrail_trap_phase_invalid_during_alloc)
$__internal_1_$__cuda_sm10x_tcgen05_guardrail_trap_phase_invalid_during_alloc:
[----:B------:R-:W-:Y:S05]  /*2ff0*/  BPT.TRAP 0x1 ;  /* 0x000000040000795c */ /* 0x000fea0000300000 */
[----:B------:R-:W-:-:S04]  /*3000*/  IMAD.MOV.U32 R3, RZ, RZ, 0x0 ;  /* 0x00000000ff037424 */ /* 0x000fc800078e00ff */
[----:B------:R-:W-:Y:S05]  /*3010*/  RET.REL.NODEC R2 `(gluon_tcgen05) ;  /* 0xffffffcc02f87950 */ /* 0x000fea0003c3ffff */
        .weak           $__internal_2_$__cuda_sm10x_tcgen05_guardrail_trap_unallocated_columns_being_dealloced
        .type           $__internal_2_$__cuda_sm10x_tcgen05_guardrail_trap_unallocated_columns_being_dealloced,@function
        .size           $__internal_2_$__cuda_sm10x_tcgen05_guardrail_trap_unallocated_columns_being_dealloced,(.L_x_81 - $__internal_2_$__cuda_sm10x_tcgen05_guardrail_trap_unallocated_columns_being_dealloced)
$__internal_2_$__cuda_sm10x_tcgen05_guardrail_trap_unallocated_columns_being_dealloced:
[----:B------:R-:W-:Y:S05]  /*3020*/  BPT.TRAP 0x1 ;  /* 0x000000040000795c */ /* 0x000fea0000300000 */
[----:B------:R-:W-:-:S04]  /*3030*/  IMAD.MOV.U32 R3, RZ, RZ, 0x0 ;  /* 0x00000000ff037424 */ /* 0x000fc800078e00ff */
[----:B------:R-:W-:Y:S05]  /*3040*/  RET.REL.NODEC R2 `(gluon_tcgen05) ;  /* 0xffffffcc02ec7950 */ /* 0x000fea0003c3ffff */
.L_x_78:
[----:B------:R-:W-:-:S00]  /*3050*/  BRA `(.L_x_78) ;  /* 0xfffffffc00fc7947 */ /* 0x000fc0000383ffff */
[----:B------:R-:W-:-:S00]  /*3060*/  NOP ;  /* 0x0000000000007918 */ /* 0x000fc00000000000 */
        /* <DEDUP_REMOVED lines=9> */
.L_x_81:


//--------------------- .nv.shared.gluon_tcgen05  --------------------------
	.section	.nv.shared.gluon_tcgen05,"aw",@nobits
	.sectionflags	@""
	.align	16
	.zero		1024


//--------------------- .nv.shared.reserved.0     --------------------------
	.section	.nv.shared.reserved.0,"aw",@nobits
	.align	8
	.weak		__nv_reservedSMEM_offset_0_alias
	.size		__nv_reservedSMEM_offset_0_alias, 0, 64
	.other		__nv_reservedSMEM_offset_0_alias,@"STO_CUDA_RESERVED_SHARED STV_DEFAULT"
__nv_reservedSMEM_offset_0_alias:
	.zero		0
.nv.shared.reserved.0:
	.zero		64
	.weak		__nv_reservedSMEM_allocation_phase
	.type		__nv_reservedSMEM_allocation_phase,@object
	.size		__nv_reservedSMEM_allocation_phase,(.L_0 - __nv_reservedSMEM_allocation_phase)
__nv_reservedSMEM_allocation_phase:
	.zero		1
.L_0:
	.zero		7
	.weak		__nv_reservedSMEM_devtool_atexit_pc
	.type		__nv_reservedSMEM_devtool_atexit_pc,@object
	.size		__nv_reservedSMEM_devtool_atexit_pc,(__nv_reservedSMEM_allocation_mask - __nv_reservedSMEM_devtool_atexit_pc)
__nv_reservedSMEM_devtool_atexit_pc:
	.zero		8
	.weak		__nv_reservedSMEM_allocation_mask
	.type		__nv_reservedSMEM_allocation_mask,@object
	.size		__nv_reservedSMEM_allocation_mask,(.L_2 - __nv_reservedSMEM_allocation_mask)
__nv_reservedSMEM_allocation_mask:
	.zero		4
.L_2:


//--------------------- .nv.constant0.gluon_tcgen05 --------------------------
	.section	.nv.constant0.gluon_tcgen05,"a",@progbits
	.sectionflags	@""
	.align	4
.nv.constant0.gluon_tcgen05:
	.zero		976


//--------------------- SYMBOLS --------------------------

	.type		.nv.reservedSmem.offset0,@object
	.size		.nv.reservedSmem.offset0,0x4
	.type		.nv.reservedSmem.cap,@object
	.size		.nv.reservedSmem.cap,0x4
